//
// Generated by NVIDIA NVVM Compiler
//
// Compiler Build ID: CL-36424714
// Cuda compilation tools, release 13.0, V13.0.88
// Based on NVVM 20.0.0
//

.version 9.0
.target sm_100
.address_size 64

	// .globl	_Z12gamma_kernelILi3E10GammaFwdOpEvPKhiPhiiiT0_
.const .align 1 .b8 d_gamma_fwd_lut[256];
.const .align 1 .b8 d_gamma_inv_lut[256];

.visible .entry _Z12gamma_kernelILi3E10GammaFwdOpEvPKhiPhiiiT0_(
	.param .u64 .ptr .align 1 _Z12gamma_kernelILi3E10GammaFwdOpEvPKhiPhiiiT0__param_0,
	.param .u32 _Z12gamma_kernelILi3E10GammaFwdOpEvPKhiPhiiiT0__param_1,
	.param .u64 .ptr .align 1 _Z12gamma_kernelILi3E10GammaFwdOpEvPKhiPhiiiT0__param_2,
	.param .u32 _Z12gamma_kernelILi3E10GammaFwdOpEvPKhiPhiiiT0__param_3,
	.param .u32 _Z12gamma_kernelILi3E10GammaFwdOpEvPKhiPhiiiT0__param_4,
	.param .u32 _Z12gamma_kernelILi3E10GammaFwdOpEvPKhiPhiiiT0__param_5,
	.param .align 1 .b8 _Z12gamma_kernelILi3E10GammaFwdOpEvPKhiPhiiiT0__param_6[1]
)
{
	.reg .pred 	%p<4>;
	.reg .b16 	%rs<4>;
	.reg .b32 	%r<18>;
	.reg .b64 	%rd<19>;

	ld.param.u64 	%rd1, [_Z12gamma_kernelILi3E10GammaFwdOpEvPKhiPhiiiT0__param_0];
	ld.param.u32 	%r3, [_Z12gamma_kernelILi3E10GammaFwdOpEvPKhiPhiiiT0__param_1];
	ld.param.u64 	%rd2, [_Z12gamma_kernelILi3E10GammaFwdOpEvPKhiPhiiiT0__param_2];
	ld.param.u32 	%r4, [_Z12gamma_kernelILi3E10GammaFwdOpEvPKhiPhiiiT0__param_3];
	ld.param.u32 	%r5, [_Z12gamma_kernelILi3E10GammaFwdOpEvPKhiPhiiiT0__param_4];
	ld.param.u32 	%r6, [_Z12gamma_kernelILi3E10GammaFwdOpEvPKhiPhiiiT0__param_5];
	mov.u32 	%r8, %ctaid.x;
	mov.u32 	%r9, %ntid.x;
	mov.u32 	%r10, %tid.x;
	mad.lo.s32 	%r1, %r8, %r9, %r10;
	mov.u32 	%r11, %ctaid.y;
	mov.u32 	%r12, %ntid.y;
	mov.u32 	%r13, %tid.y;
	mad.lo.s32 	%r14, %r11, %r12, %r13;
	setp.ge.s32 	%p1, %r1, %r5;
	setp.ge.s32 	%p2, %r14, %r6;
	or.pred  	%p3, %p1, %p2;
	@%p3 bra 	$L__BB0_2;
	cvta.to.global.u64 	%rd3, %rd1;
	cvta.to.global.u64 	%rd4, %rd2;
	mul.lo.s32 	%r15, %r3, %r14;
	mul.lo.s32 	%r16, %r4, %r14;
	mul.lo.s32 	%r17, %r1, 3;
	cvt.s64.s32 	%rd5, %r16;
	cvt.s64.s32 	%rd6, %r15;
	cvt.s64.s32 	%rd7, %r17;
	add.s64 	%rd8, %rd7, %rd6;
	add.s64 	%rd9, %rd3, %rd8;
	ld.global.u8 	%rd10, [%rd9];
	mov.u64 	%rd11, d_gamma_fwd_lut;
	add.s64 	%rd12, %rd11, %rd10;
	ld.const.u8 	%rs1, [%rd12];
	add.s64 	%rd13, %rd7, %rd5;
	add.s64 	%rd14, %rd4, %rd13;
	st.global.u8 	[%rd14], %rs1;
	ld.global.u8 	%rd15, [%rd9+1];
	add.s64 	%rd16, %rd11, %rd15;
	ld.const.u8 	%rs2, [%rd16];
	st.global.u8 	[%rd14+1], %rs2;
	ld.global.u8 	%rd17, [%rd9+2];
	add.s64 	%rd18, %rd11, %rd17;
	ld.const.u8 	%rs3, [%rd18];
	st.global.u8 	[%rd14+2], %rs3;
$L__BB0_2:
	ret;

}
	// .globl	_Z20gamma_inplace_kernelILi3E10GammaFwdOpEvPhiiiT0_
.visible .entry _Z20gamma_inplace_kernelILi3E10GammaFwdOpEvPhiiiT0_(
	.param .u64 .ptr .align 1 _Z20gamma_inplace_kernelILi3E10GammaFwdOpEvPhiiiT0__param_0,
	.param .u32 _Z20gamma_inplace_kernelILi3E10GammaFwdOpEvPhiiiT0__param_1,
	.param .u32 _Z20gamma_inplace_kernelILi3E10GammaFwdOpEvPhiiiT0__param_2,
	.param .u32 _Z20gamma_inplace_kernelILi3E10GammaFwdOpEvPhiiiT0__param_3,
	.param .align 1 .b8 _Z20gamma_inplace_kernelILi3E10GammaFwdOpEvPhiiiT0__param_4[1]
)
{
	.reg .pred 	%p<4>;
	.reg .b16 	%rs<4>;
	.reg .b32 	%r<16>;
	.reg .b64 	%rd<14>;

	ld.param.u64 	%rd1, [_Z20gamma_inplace_kernelILi3E10GammaFwdOpEvPhiiiT0__param_0];
	ld.param.u32 	%r3, [_Z20gamma_inplace_kernelILi3E10GammaFwdOpEvPhiiiT0__param_1];
	ld.param.u32 	%r4, [_Z20gamma_inplace_kernelILi3E10GammaFwdOpEvPhiiiT0__param_2];
	ld.param.u32 	%r5, [_Z20gamma_inplace_kernelILi3E10GammaFwdOpEvPhiiiT0__param_3];
	mov.u32 	%r7, %ctaid.x;
	mov.u32 	%r8, %ntid.x;
	mov.u32 	%r9, %tid.x;
	mad.lo.s32 	%r1, %r7, %r8, %r9;
	mov.u32 	%r10, %ctaid.y;
	mov.u32 	%r11, %ntid.y;
	mov.u32 	%r12, %tid.y;
	mad.lo.s32 	%r13, %r10, %r11, %r12;
	setp.ge.s32 	%p1, %r1, %r4;
	setp.ge.s32 	%p2, %r13, %r5;
	or.pred  	%p3, %p1, %p2;
	@%p3 bra 	$L__BB1_2;
	mul.lo.s32 	%r14, %r3, %r13;
	mul.lo.s32 	%r15, %r1, 3;
	cvt.s64.s32 	%rd2, %r14;
	cvta.to.global.u64 	%rd3, %rd1;
	cvt.s64.s32 	%rd4, %r15;
	add.s64 	%rd5, %rd4, %rd2;
	add.s64 	%rd6, %rd3, %rd5;
	ld.global.u8 	%rd7, [%rd6];
	mov.u64 	%rd8, d_gamma_fwd_lut;
	add.s64 	%rd9, %rd8, %rd7;
	ld.const.u8 	%rs1, [%rd9];
	st.global.u8 	[%rd6], %rs1;
	ld.global.u8 	%rd10, [%rd6+1];
	add.s64 	%rd11, %rd8, %rd10;
	ld.const.u8 	%rs2, [%rd11];
	st.global.u8 	[%rd6+1], %rs2;
	ld.global.u8 	%rd12, [%rd6+2];
	add.s64 	%rd13, %rd8, %rd12;
	ld.const.u8 	%rs3, [%rd13];
	st.global.u8 	[%rd6+2], %rs3;
$L__BB1_2:
	ret;

}
	// .globl	_Z12gamma_kernelILi3E10GammaInvOpEvPKhiPhiiiT0_
.visible .entry _Z12gamma_kernelILi3E10GammaInvOpEvPKhiPhiiiT0_(
	.param .u64 .ptr .align 1 _Z12gamma_kernelILi3E10GammaInvOpEvPKhiPhiiiT0__param_0,
	.param .u32 _Z12gamma_kernelILi3E10GammaInvOpEvPKhiPhiiiT0__param_1,
	.param .u64 .ptr .align 1 _Z12gamma_kernelILi3E10GammaInvOpEvPKhiPhiiiT0__param_2,
	.param .u32 _Z12gamma_kernelILi3E10GammaInvOpEvPKhiPhiiiT0__param_3,
	.param .u32 _Z12gamma_kernelILi3E10GammaInvOpEvPKhiPhiiiT0__param_4,
	.param .u32 _Z12gamma_kernelILi3E10GammaInvOpEvPKhiPhiiiT0__param_5,
	.param .align 1 .b8 _Z12gamma_kernelILi3E10GammaInvOpEvPKhiPhiiiT0__param_6[1]
)
{
	.reg .pred 	%p<4>;
	.reg .b16 	%rs<4>;
	.reg .b32 	%r<18>;
	.reg .b64 	%rd<19>;

	ld.param.u64 	%rd1, [_Z12gamma_kernelILi3E10GammaInvOpEvPKhiPhiiiT0__param_0];
	ld.param.u32 	%r3, [_Z12gamma_kernelILi3E10GammaInvOpEvPKhiPhiiiT0__param_1];
	ld.param.u64 	%rd2, [_Z12gamma_kernelILi3E10GammaInvOpEvPKhiPhiiiT0__param_2];
	ld.param.u32 	%r4, [_Z12gamma_kernelILi3E10GammaInvOpEvPKhiPhiiiT0__param_3];
	ld.param.u32 	%r5, [_Z12gamma_kernelILi3E10GammaInvOpEvPKhiPhiiiT0__param_4];
	ld.param.u32 	%r6, [_Z12gamma_kernelILi3E10GammaInvOpEvPKhiPhiiiT0__param_5];
	mov.u32 	%r8, %ctaid.x;
	mov.u32 	%r9, %ntid.x;
	mov.u32 	%r10, %tid.x;
	mad.lo.s32 	%r1, %r8, %r9, %r10;
	mov.u32 	%r11, %ctaid.y;
	mov.u32 	%r12, %ntid.y;
	mov.u32 	%r13, %tid.y;
	mad.lo.s32 	%r14, %r11, %r12, %r13;
	setp.ge.s32 	%p1, %r1, %r5;
	setp.ge.s32 	%p2, %r14, %r6;
	or.pred  	%p3, %p1, %p2;
	@%p3 bra 	$L__BB2_2;
	cvta.to.global.u64 	%rd3, %rd1;
	cvta.to.global.u64 	%rd4, %rd2;
	mul.lo.s32 	%r15, %r3, %r14;
	mul.lo.s32 	%r16, %r4, %r14;
	mul.lo.s32 	%r17, %r1, 3;
	cvt.s64.s32 	%rd5, %r16;
	cvt.s64.s32 	%rd6, %r15;
	cvt.s64.s32 	%rd7, %r17;
	add.s64 	%rd8, %rd7, %rd6;
	add.s64 	%rd9, %rd3, %rd8;
	ld.global.u8 	%rd10, [%rd9];
	mov.u64 	%rd11, d_gamma_inv_lut;
	add.s64 	%rd12, %rd11, %rd10;
	ld.const.u8 	%rs1, [%rd12];
	add.s64 	%rd13, %rd7, %rd5;
	add.s64 	%rd14, %rd4, %rd13;
	st.global.u8 	[%rd14], %rs1;
	ld.global.u8 	%rd15, [%rd9+1];
	add.s64 	%rd16, %rd11, %rd15;
	ld.const.u8 	%rs2, [%rd16];
	st.global.u8 	[%rd14+1], %rs2;
	ld.global.u8 	%rd17, [%rd9+2];
	add.s64 	%rd18, %rd11, %rd17;
	ld.const.u8 	%rs3, [%rd18];
	st.global.u8 	[%rd14+2], %rs3;
$L__BB2_2:
	ret;

}
	// .globl	_Z20gamma_inplace_kernelILi3E10GammaInvOpEvPhiiiT0_
.visible .entry _Z20gamma_inplace_kernelILi3E10GammaInvOpEvPhiiiT0_(
	.param .u64 .ptr .align 1 _Z20gamma_inplace_kernelILi3E10GammaInvOpEvPhiiiT0__param_0,
	.param .u32 _Z20gamma_inplace_kernelILi3E10GammaInvOpEvPhiiiT0__param_1,
	.param .u32 _Z20gamma_inplace_kernelILi3E10GammaInvOpEvPhiiiT0__param_2,
	.param .u32 _Z20gamma_inplace_kernelILi3E10GammaInvOpEvPhiiiT0__param_3,
	.param .align 1 .b8 _Z20gamma_inplace_kernelILi3E10GammaInvOpEvPhiiiT0__param_4[1]
)
{
	.reg .pred 	%p<4>;
	.reg .b16 	%rs<4>;
	.reg .b32 	%r<16>;
	.reg .b64 	%rd<14>;

	ld.param.u64 	%rd1, [_Z20gamma_inplace_kernelILi3E10GammaInvOpEvPhiiiT0__param_0];
	ld.param.u32 	%r3, [_Z20gamma_inplace_kernelILi3E10GammaInvOpEvPhiiiT0__param_1];
	ld.param.u32 	%r4, [_Z20gamma_inplace_kernelILi3E10GammaInvOpEvPhiiiT0__param_2];
	ld.param.u32 	%r5, [_Z20gamma_inplace_kernelILi3E10GammaInvOpEvPhiiiT0__param_3];
	mov.u32 	%r7, %ctaid.x;
	mov.u32 	%r8, %ntid.x;
	mov.u32 	%r9, %tid.x;
	mad.lo.s32 	%r1, %r7, %r8, %r9;
	mov.u32 	%r10, %ctaid.y;
	mov.u32 	%r11, %ntid.y;
	mov.u32 	%r12, %tid.y;
	mad.lo.s32 	%r13, %r10, %r11, %r12;
	setp.ge.s32 	%p1, %r1, %r4;
	setp.ge.s32 	%p2, %r13, %r5;
	or.pred  	%p3, %p1, %p2;
	@%p3 bra 	$L__BB3_2;
	mul.lo.s32 	%r14, %r3, %r13;
	mul.lo.s32 	%r15, %r1, 3;
	cvt.s64.s32 	%rd2, %r14;
	cvta.to.global.u64 	%rd3, %rd1;
	cvt.s64.s32 	%rd4, %r15;
	add.s64 	%rd5, %rd4, %rd2;
	add.s64 	%rd6, %rd3, %rd5;
	ld.global.u8 	%rd7, [%rd6];
	mov.u64 	%rd8, d_gamma_inv_lut;
	add.s64 	%rd9, %rd8, %rd7;
	ld.const.u8 	%rs1, [%rd9];
	st.global.u8 	[%rd6], %rs1;
	ld.global.u8 	%rd10, [%rd6+1];
	add.s64 	%rd11, %rd8, %rd10;
	ld.const.u8 	%rs2, [%rd11];
	st.global.u8 	[%rd6+1], %rs2;
	ld.global.u8 	%rd12, [%rd6+2];
	add.s64 	%rd13, %rd8, %rd12;
	ld.const.u8 	%rs3, [%rd13];
	st.global.u8 	[%rd6+2], %rs3;
$L__BB3_2:
	ret;

}
	// .globl	_Z12gamma_kernelILi4E10GammaFwdOpEvPKhiPhiiiT0_
.visible .entry _Z12gamma_kernelILi4E10GammaFwdOpEvPKhiPhiiiT0_(
	.param .u64 .ptr .align 1 _Z12gamma_kernelILi4E10GammaFwdOpEvPKhiPhiiiT0__param_0,
	.param .u32 _Z12gamma_kernelILi4E10GammaFwdOpEvPKhiPhiiiT0__param_1,
	.param .u64 .ptr .align 1 _Z12gamma_kernelILi4E10GammaFwdOpEvPKhiPhiiiT0__param_2,
	.param .u32 _Z12gamma_kernelILi4E10GammaFwdOpEvPKhiPhiiiT0__param_3,
	.param .u32 _Z12gamma_kernelILi4E10GammaFwdOpEvPKhiPhiiiT0__param_4,
	.param .u32 _Z12gamma_kernelILi4E10GammaFwdOpEvPKhiPhiiiT0__param_5,
	.param .align 1 .b8 _Z12gamma_kernelILi4E10GammaFwdOpEvPKhiPhiiiT0__param_6[1]
)
{
	.reg .pred 	%p<4>;
	.reg .b16 	%rs<5>;
	.reg .b32 	%r<18>;
	.reg .b64 	%rd<19>;

	ld.param.u64 	%rd1, [_Z12gamma_kernelILi4E10GammaFwdOpEvPKhiPhiiiT0__param_0];
	ld.param.u32 	%r3, [_Z12gamma_kernelILi4E10GammaFwdOpEvPKhiPhiiiT0__param_1];
	ld.param.u64 	%rd2, [_Z12gamma_kernelILi4E10GammaFwdOpEvPKhiPhiiiT0__param_2];
	ld.param.u32 	%r4, [_Z12gamma_kernelILi4E10GammaFwdOpEvPKhiPhiiiT0__param_3];
	ld.param.u32 	%r5, [_Z12gamma_kernelILi4E10GammaFwdOpEvPKhiPhiiiT0__param_4];
	ld.param.u32 	%r6, [_Z12gamma_kernelILi4E10GammaFwdOpEvPKhiPhiiiT0__param_5];
	mov.u32 	%r8, %ctaid.x;
	mov.u32 	%r9, %ntid.x;
	mov.u32 	%r10, %tid.x;
	mad.lo.s32 	%r1, %r8, %r9, %r10;
	mov.u32 	%r11, %ctaid.y;
	mov.u32 	%r12, %ntid.y;
	mov.u32 	%r13, %tid.y;
	mad.lo.s32 	%r14, %r11, %r12, %r13;
	setp.ge.s32 	%p1, %r1, %r5;
	setp.ge.s32 	%p2, %r14, %r6;
	or.pred  	%p3, %p1, %p2;
	@%p3 bra 	$L__BB4_2;
	cvta.to.global.u64 	%rd3, %rd1;
	cvta.to.global.u64 	%rd4, %rd2;
	mul.lo.s32 	%r15, %r3, %r14;
	mul.lo.s32 	%r16, %r4, %r14;
	cvt.s64.s32 	%rd5, %r16;
	shl.b32 	%r17, %r1, 2;
	cvt.s64.s32 	%rd6, %r15;
	cvt.s64.s32 	%rd7, %r17;
	add.s64 	%rd8, %rd7, %rd6;
	add.s64 	%rd9, %rd3, %rd8;
	ld.global.u8 	%rd10, [%rd9];
	mov.u64 	%rd11, d_gamma_fwd_lut;
	add.s64 	%rd12, %rd11, %rd10;
	ld.const.u8 	%rs1, [%rd12];
	add.s64 	%rd13, %rd5, %rd7;
	add.s64 	%rd14, %rd4, %rd13;
	st.global.u8 	[%rd14], %rs1;
	ld.global.u8 	%rd15, [%rd9+1];
	add.s64 	%rd16, %rd11, %rd15;
	ld.const.u8 	%rs2, [%rd16];
	st.global.u8 	[%rd14+1], %rs2;
	ld.global.u8 	%rd17, [%rd9+2];
	add.s64 	%rd18, %rd11, %rd17;
	ld.const.u8 	%rs3, [%rd18];
	st.global.u8 	[%rd14+2], %rs3;
	mov.b16 	%rs4, 0;
	st.global.u8 	[%rd14+3], %rs4;
$L__BB4_2:
	ret;

}
	// .globl	_Z20gamma_inplace_kernelILi4E10GammaFwdOpEvPhiiiT0_
.visible .entry _Z20gamma_inplace_kernelILi4E10GammaFwdOpEvPhiiiT0_(
	.param .u64 .ptr .align 1 _Z20gamma_inplace_kernelILi4E10GammaFwdOpEvPhiiiT0__param_0,
	.param .u32 _Z20gamma_inplace_kernelILi4E10GammaFwdOpEvPhiiiT0__param_1,
	.param .u32 _Z20gamma_inplace_kernelILi4E10GammaFwdOpEvPhiiiT0__param_2,
	.param .u32 _Z20gamma_inplace_kernelILi4E10GammaFwdOpEvPhiiiT0__param_3,
	.param .align 1 .b8 _Z20gamma_inplace_kernelILi4E10GammaFwdOpEvPhiiiT0__param_4[1]
)
{
	.reg .pred 	%p<4>;
	.reg .b16 	%rs<5>;
	.reg .b32 	%r<16>;
	.reg .b64 	%rd<14>;

	ld.param.u64 	%rd1, [_Z20gamma_inplace_kernelILi4E10GammaFwdOpEvPhiiiT0__param_0];
	ld.param.u32 	%r3, [_Z20gamma_inplace_kernelILi4E10GammaFwdOpEvPhiiiT0__param_1];
	ld.param.u32 	%r4, [_Z20gamma_inplace_kernelILi4E10GammaFwdOpEvPhiiiT0__param_2];
	ld.param.u32 	%r5, [_Z20gamma_inplace_kernelILi4E10GammaFwdOpEvPhiiiT0__param_3];
	mov.u32 	%r7, %ctaid.x;
	mov.u32 	%r8, %ntid.x;
	mov.u32 	%r9, %tid.x;
	mad.lo.s32 	%r1, %r7, %r8, %r9;
	mov.u32 	%r10, %ctaid.y;
	mov.u32 	%r11, %ntid.y;
	mov.u32 	%r12, %tid.y;
	mad.lo.s32 	%r13, %r10, %r11, %r12;
	setp.ge.s32 	%p1, %r1, %r4;
	setp.ge.s32 	%p2, %r13, %r5;
	or.pred  	%p3, %p1, %p2;
	@%p3 bra 	$L__BB5_2;
	cvta.to.global.u64 	%rd2, %rd1;
	mul.lo.s32 	%r14, %r3, %r13;
	cvt.s64.s32 	%rd3, %r14;
	shl.b32 	%r15, %r1, 2;
	cvt.s64.s32 	%rd4, %r15;
	add.s64 	%rd5, %rd3, %rd4;
	add.s64 	%rd6, %rd2, %rd5;
	ld.global.u8 	%rd7, [%rd6];
	mov.u64 	%rd8, d_gamma_fwd_lut;
	add.s64 	%rd9, %rd8, %rd7;
	ld.const.u8 	%rs1, [%rd9];
	st.global.u8 	[%rd6], %rs1;
	ld.global.u8 	%rd10, [%rd6+1];
	add.s64 	%rd11, %rd8, %rd10;
	ld.const.u8 	%rs2, [%rd11];
	st.global.u8 	[%rd6+1], %rs2;
	ld.global.u8 	%rd12, [%rd6+2];
	add.s64 	%rd13, %rd8, %rd12;
	ld.const.u8 	%rs3, [%rd13];
	st.global.u8 	[%rd6+2], %rs3;
	mov.b16 	%rs4, 0;
	st.global.u8 	[%rd6+3], %rs4;
$L__BB5_2:
	ret;

}
	// .globl	_Z12gamma_kernelILi4E10GammaInvOpEvPKhiPhiiiT0_
.visible .entry _Z12gamma_kernelILi4E10GammaInvOpEvPKhiPhiiiT0_(
	.param .u64 .ptr .align 1 _Z12gamma_kernelILi4E10GammaInvOpEvPKhiPhiiiT0__param_0,
	.param .u32 _Z12gamma_kernelILi4E10GammaInvOpEvPKhiPhiiiT0__param_1,
	.param .u64 .ptr .align 1 _Z12gamma_kernelILi4E10GammaInvOpEvPKhiPhiiiT0__param_2,
	.param .u32 _Z12gamma_kernelILi4E10GammaInvOpEvPKhiPhiiiT0__param_3,
	.param .u32 _Z12gamma_kernelILi4E10GammaInvOpEvPKhiPhiiiT0__param_4,
	.param .u32 _Z12gamma_kernelILi4E10GammaInvOpEvPKhiPhiiiT0__param_5,
	.param .align 1 .b8 _Z12gamma_kernelILi4E10GammaInvOpEvPKhiPhiiiT0__param_6[1]
)
{
	.reg .pred 	%p<4>;
	.reg .b16 	%rs<5>;
	.reg .b32 	%r<18>;
	.reg .b64 	%rd<19>;

	ld.param.u64 	%rd1, [_Z12gamma_kernelILi4E10GammaInvOpEvPKhiPhiiiT0__param_0];
	ld.param.u32 	%r3, [_Z12gamma_kernelILi4E10GammaInvOpEvPKhiPhiiiT0__param_1];
	ld.param.u64 	%rd2, [_Z12gamma_kernelILi4E10GammaInvOpEvPKhiPhiiiT0__param_2];
	ld.param.u32 	%r4, [_Z12gamma_kernelILi4E10GammaInvOpEvPKhiPhiiiT0__param_3];
	ld.param.u32 	%r5, [_Z12gamma_kernelILi4E10GammaInvOpEvPKhiPhiiiT0__param_4];
	ld.param.u32 	%r6, [_Z12gamma_kernelILi4E10GammaInvOpEvPKhiPhiiiT0__param_5];
	mov.u32 	%r8, %ctaid.x;
	mov.u32 	%r9, %ntid.x;
	mov.u32 	%r10, %tid.x;
	mad.lo.s32 	%r1, %r8, %r9, %r10;
	mov.u32 	%r11, %ctaid.y;
	mov.u32 	%r12, %ntid.y;
	mov.u32 	%r13, %tid.y;
	mad.lo.s32 	%r14, %r11, %r12, %r13;
	setp.ge.s32 	%p1, %r1, %r5;
	setp.ge.s32 	%p2, %r14, %r6;
	or.pred  	%p3, %p1, %p2;
	@%p3 bra 	$L__BB6_2;
	cvta.to.global.u64 	%rd3, %rd1;
	cvta.to.global.u64 	%rd4, %rd2;
	mul.lo.s32 	%r15, %r3, %r14;
	mul.lo.s32 	%r16, %r4, %r14;
	cvt.s64.s32 	%rd5, %r16;
	shl.b32 	%r17, %r1, 2;
	cvt.s64.s32 	%rd6, %r15;
	cvt.s64.s32 	%rd7, %r17;
	add.s64 	%rd8, %rd7, %rd6;
	add.s64 	%rd9, %rd3, %rd8;
	ld.global.u8 	%rd10, [%rd9];
	mov.u64 	%rd11, d_gamma_inv_lut;
	add.s64 	%rd12, %rd11, %rd10;
	ld.const.u8 	%rs1, [%rd12];
	add.s64 	%rd13, %rd5, %rd7;
	add.s64 	%rd14, %rd4, %rd13;
	st.global.u8 	[%rd14], %rs1;
	ld.global.u8 	%rd15, [%rd9+1];
	add.s64 	%rd16, %rd11, %rd15;
	ld.const.u8 	%rs2, [%rd16];
	st.global.u8 	[%rd14+1], %rs2;
	ld.global.u8 	%rd17, [%rd9+2];
	add.s64 	%rd18, %rd11, %rd17;
	ld.const.u8 	%rs3, [%rd18];
	st.global.u8 	[%rd14+2], %rs3;
	mov.b16 	%rs4, 0;
	st.global.u8 	[%rd14+3], %rs4;
$L__BB6_2:
	ret;

}
	// .globl	_Z20gamma_inplace_kernelILi4E10GammaInvOpEvPhiiiT0_
.visible .entry _Z20gamma_inplace_kernelILi4E10GammaInvOpEvPhiiiT0_(
	.param .u64 .ptr .align 1 _Z20gamma_inplace_kernelILi4E10GammaInvOpEvPhiiiT0__param_0,
	.param .u32 _Z20gamma_inplace_kernelILi4E10GammaInvOpEvPhiiiT0__param_1,
	.param .u32 _Z20gamma_inplace_kernelILi4E10GammaInvOpEvPhiiiT0__param_2,
	.param .u32 _Z20gamma_inplace_kernelILi4E10GammaInvOpEvPhiiiT0__param_3,
	.param .align 1 .b8 _Z20gamma_inplace_kernelILi4E10GammaInvOpEvPhiiiT0__param_4[1]
)
{
	.reg .pred 	%p<4>;
	.reg .b16 	%rs<5>;
	.reg .b32 	%r<16>;
	.reg .b64 	%rd<14>;

	ld.param.u64 	%rd1, [_Z20gamma_inplace_kernelILi4E10GammaInvOpEvPhiiiT0__param_0];
	ld.param.u32 	%r3, [_Z20gamma_inplace_kernelILi4E10GammaInvOpEvPhiiiT0__param_1];
	ld.param.u32 	%r4, [_Z20gamma_inplace_kernelILi4E10GammaInvOpEvPhiiiT0__param_2];
	ld.param.u32 	%r5, [_Z20gamma_inplace_kernelILi4E10GammaInvOpEvPhiiiT0__param_3];
	mov.u32 	%r7, %ctaid.x;
	mov.u32 	%r8, %ntid.x;
	mov.u32 	%r9, %tid.x;
	mad.lo.s32 	%r1, %r7, %r8, %r9;
	mov.u32 	%r10, %ctaid.y;
	mov.u32 	%r11, %ntid.y;
	mov.u32 	%r12, %tid.y;
	mad.lo.s32 	%r13, %r10, %r11, %r12;
	setp.ge.s32 	%p1, %r1, %r4;
	setp.ge.s32 	%p2, %r13, %r5;
	or.pred  	%p3, %p1, %p2;
	@%p3 bra 	$L__BB7_2;
	cvta.to.global.u64 	%rd2, %rd1;
	mul.lo.s32 	%r14, %r3, %r13;
	cvt.s64.s32 	%rd3, %r14;
	shl.b32 	%r15, %r1, 2;
	cvt.s64.s32 	%rd4, %r15;
	add.s64 	%rd5, %rd3, %rd4;
	add.s64 	%rd6, %rd2, %rd5;
	ld.global.u8 	%rd7, [%rd6];
	mov.u64 	%rd8, d_gamma_inv_lut;
	add.s64 	%rd9, %rd8, %rd7;
	ld.const.u8 	%rs1, [%rd9];
	st.global.u8 	[%rd6], %rs1;
	ld.global.u8 	%rd10, [%rd6+1];
	add.s64 	%rd11, %rd8, %rd10;
	ld.const.u8 	%rs2, [%rd11];
	st.global.u8 	[%rd6+1], %rs2;
	ld.global.u8 	%rd12, [%rd6+2];
	add.s64 	%rd13, %rd8, %rd12;
	ld.const.u8 	%rs3, [%rd13];
	st.global.u8 	[%rd6+2], %rs3;
	mov.b16 	%rs4, 0;
	st.global.u8 	[%rd6+3], %rs4;
$L__BB7_2:
	ret;

}


// ===== COMPILED SASS (sm_100) =====

	.target	sm_100

	.elftype	@"ET_EXEC"


//--------------------- .note.nv.tkinfo           --------------------------
	.section	.note.nv.tkinfo,"",@"SHT_NOTE"
	.sectionflags	@"SHF_NOTE_NV_TKINFO"
	.tkinfo
        /*0018*/ 	.word	0x00000002
        /*0030*/ 	.string	""
        /*0030*/ 	.string	"ptxas"
        /*0030*/ 	.string	"Cuda compilation tools, release 13.0, V13.0.88"
        /*0030*/ 	.string	"Build cuda_13.0.r13.0/compiler.36424714_0"
        /*0030*/ 	.string	"-arch sm_100 -m 64 "



//--------------------- .note.nv.cuinfo           --------------------------
	.section	.note.nv.cuinfo,"",@"SHT_NOTE"
	.sectionflags	@"SHF_NOTE_NV_CUINFO"
        /*0018*/ 	.short	0x0002
        /*001a*/ 	.short	0x0064
        /*001c*/ 	.short	0x0082
	.zero		2


//--------------------- .nv.info                  --------------------------
	.section	.nv.info,"",@"SHT_CUDA_INFO"
	.align	4


	//----- nvinfo : EIATTR_REGCOUNT
	.align		4
        /*0000*/ 	.byte	0x04, 0x2f
        /*0002*/ 	.short	(.L_3 - .L_2)
	.align		4
.L_2:
        /*0004*/ 	.word	index@(_Z12gamma_kernelILi3E10GammaFwdOpEvPKhiPhiiiT0_)
        /*0008*/ 	.word	0x0000000e


	//----- nvinfo : EIATTR_FRAME_SIZE
	.align		4
.L_3:
        /*000c*/ 	.byte	0x04, 0x11
        /*000e*/ 	.short	(.L_5 - .L_4)
	.align		4
.L_4:
        /*0010*/ 	.word	index@(_Z12gamma_kernelILi3E10GammaFwdOpEvPKhiPhiiiT0_)
        /*0014*/ 	.word	0x00000000


	//----- nvinfo : EIATTR_REGCOUNT
	.align		4
.L_5:
        /*0018*/ 	.byte	0x04, 0x2f
        /*001a*/ 	.short	(.L_7 - .L_6)
	.align		4
.L_6:
        /*001c*/ 	.word	index@(_Z20gamma_inplace_kernelILi3E10GammaFwdOpEvPhiiiT0_)
        /*0020*/ 	.word	0x0000000c


	//----- nvinfo : EIATTR_FRAME_SIZE
	.align		4
.L_7:
        /*0024*/ 	.byte	0x04, 0x11
        /*0026*/ 	.short	(.L_9 - .L_8)
	.align		4
.L_8:
        /*0028*/ 	.word	index@(_Z20gamma_inplace_kernelILi3E10GammaFwdOpEvPhiiiT0_)
        /*002c*/ 	.word	0x00000000


	//----- nvinfo : EIATTR_REGCOUNT
	.align		4
.L_9:
        /*0030*/ 	.byte	0x04, 0x2f
        /*0032*/ 	.short	(.L_11 - .L_10)
	.align		4
.L_10:
        /*0034*/ 	.word	index@(_Z12gamma_kernelILi3E10GammaInvOpEvPKhiPhiiiT0_)
        /*0038*/ 	.word	0x0000000e


	//----- nvinfo : EIATTR_FRAME_SIZE
	.align		4
.L_11:
        /*003c*/ 	.byte	0x04, 0x11
        /*003e*/ 	.short	(.L_13 - .L_12)
	.align		4
.L_12:
        /*0040*/ 	.word	index@(_Z12gamma_kernelILi3E10GammaInvOpEvPKhiPhiiiT0_)
        /*0044*/ 	.word	0x00000000


	//----- nvinfo : EIATTR_REGCOUNT
	.align		4
.L_13:
        /*0048*/ 	.byte	0x04, 0x2f
        /*004a*/ 	.short	(.L_15 - .L_14)
	.align		4
.L_14:
        /*004c*/ 	.word	index@(_Z20gamma_inplace_kernelILi3E10GammaInvOpEvPhiiiT0_)
        /*0050*/ 	.word	0x0000000c


	//----- nvinfo : EIATTR_FRAME_SIZE
	.align		4
.L_15:
        /*0054*/ 	.byte	0x04, 0x11
        /*0056*/ 	.short	(.L_17 - .L_16)
	.align		4
.L_16:
        /*0058*/ 	.word	index@(_Z20gamma_inplace_kernelILi3E10GammaInvOpEvPhiiiT0_)
        /*005c*/ 	.word	0x00000000


	//----- nvinfo : EIATTR_REGCOUNT
	.align		4
.L_17:
        /*0060*/ 	.byte	0x04, 0x2f
        /*0062*/ 	.short	(.L_19 - .L_18)
	.align		4
.L_18:
        /*0064*/ 	.word	index@(_Z12gamma_kernelILi4E10GammaFwdOpEvPKhiPhiiiT0_)
        /*0068*/ 	.word	0x0000000e


	//----- nvinfo : EIATTR_FRAME_SIZE
	.align		4
.L_19:
        /*006c*/ 	.byte	0x04, 0x11
        /*006e*/ 	.short	(.L_21 - .L_20)
	.align		4
.L_20:
        /*0070*/ 	.word	index@(_Z12gamma_kernelILi4E10GammaFwdOpEvPKhiPhiiiT0_)
        /*0074*/ 	.word	0x00000000


	//----- nvinfo : EIATTR_REGCOUNT
	.align		4
.L_21:
        /*0078*/ 	.byte	0x04, 0x2f
        /*007a*/ 	.short	(.L_23 - .L_22)
	.align		4
.L_22:
        /*007c*/ 	.word	index@(_Z20gamma_inplace_kernelILi4E10GammaFwdOpEvPhiiiT0_)
        /*0080*/ 	.word	0x0000000c


	//----- nvinfo : EIATTR_FRAME_SIZE
	.align		4
.L_23:
        /*0084*/ 	.byte	0x04, 0x11
        /*0086*/ 	.short	(.L_25 - .L_24)
	.align		4
.L_24:
        /*0088*/ 	.word	index@(_Z20gamma_inplace_kernelILi4E10GammaFwdOpEvPhiiiT0_)
        /*008c*/ 	.word	0x00000000


	//----- nvinfo : EIATTR_REGCOUNT
	.align		4
.L_25:
        /*0090*/ 	.byte	0x04, 0x2f
        /*0092*/ 	.short	(.L_27 - .L_26)
	.align		4
.L_26:
        /*0094*/ 	.word	index@(_Z12gamma_kernelILi4E10GammaInvOpEvPKhiPhiiiT0_)
        /*0098*/ 	.word	0x0000000e


	//----- nvinfo : EIATTR_FRAME_SIZE
	.align		4
.L_27:
        /*009c*/ 	.byte	0x04, 0x11
        /*009e*/ 	.short	(.L_29 - .L_28)
	.align		4
.L_28:
        /*00a0*/ 	.word	index@(_Z12gamma_kernelILi4E10GammaInvOpEvPKhiPhiiiT0_)
        /*00a4*/ 	.word	0x00000000


	//----- nvinfo : EIATTR_REGCOUNT
	.align		4
.L_29:
        /*00a8*/ 	.byte	0x04, 0x2f
        /*00aa*/ 	.short	(.L_31 - .L_30)
	.align		4
.L_30:
        /*00ac*/ 	.word	index@(_Z20gamma_inplace_kernelILi4E10GammaInvOpEvPhiiiT0_)
        /*00b0*/ 	.word	0x0000000c


	//----- nvinfo : EIATTR_FRAME_SIZE
	.align		4
.L_31:
        /*00b4*/ 	.byte	0x04, 0x11
        /*00b6*/ 	.short	(.L_33 - .L_32)
	.align		4
.L_32:
        /*00b8*/ 	.word	index@(_Z20gamma_inplace_kernelILi4E10GammaInvOpEvPhiiiT0_)
        /*00bc*/ 	.word	0x00000000


	//----- nvinfo : EIATTR_MIN_STACK_SIZE
	.align		4
.L_33:
        /*00c0*/ 	.byte	0x04, 0x12
        /*00c2*/ 	.short	(.L_35 - .L_34)
	.align		4
.L_34:
        /*00c4*/ 	.word	index@(_Z20gamma_inplace_kernelILi4E10GammaInvOpEvPhiiiT0_)
        /*00c8*/ 	.word	0x00000000


	//----- nvinfo : EIATTR_MIN_STACK_SIZE
	.align		4
.L_35:
        /*00cc*/ 	.byte	0x04, 0x12
        /*00ce*/ 	.short	(.L_37 - .L_36)
	.align		4
.L_36:
        /*00d0*/ 	.word	index@(_Z12gamma_kernelILi4E10GammaInvOpEvPKhiPhiiiT0_)
        /*00d4*/ 	.word	0x00000000


	//----- nvinfo : EIATTR_MIN_STACK_SIZE
	.align		4
.L_37:
        /*00d8*/ 	.byte	0x04, 0x12
        /*00da*/ 	.short	(.L_39 - .L_38)
	.align		4
.L_38:
        /*00dc*/ 	.word	index@(_Z20gamma_inplace_kernelILi4E10GammaFwdOpEvPhiiiT0_)
        /*00e0*/ 	.word	0x00000000


	//----- nvinfo : EIATTR_MIN_STACK_SIZE
	.align		4
.L_39:
        /*00e4*/ 	.byte	0x04, 0x12
        /*00e6*/ 	.short	(.L_41 - .L_40)
	.align		4
.L_40:
        /*00e8*/ 	.word	index@(_Z12gamma_kernelILi4E10GammaFwdOpEvPKhiPhiiiT0_)
        /*00ec*/ 	.word	0x00000000


	//----- nvinfo : EIATTR_MIN_STACK_SIZE
	.align		4
.L_41:
        /*00f0*/ 	.byte	0x04, 0x12
        /*00f2*/ 	.short	(.L_43 - .L_42)
	.align		4
.L_42:
        /*00f4*/ 	.word	index@(_Z20gamma_inplace_kernelILi3E10GammaInvOpEvPhiiiT0_)
        /*00f8*/ 	.word	0x00000000


	//----- nvinfo : EIATTR_MIN_STACK_SIZE
	.align		4
.L_43:
        /*00fc*/ 	.byte	0x04, 0x12
        /*00fe*/ 	.short	(.L_45 - .L_44)
	.align		4
.L_44:
        /*0100*/ 	.word	index@(_Z12gamma_kernelILi3E10GammaInvOpEvPKhiPhiiiT0_)
        /*0104*/ 	.word	0x00000000


	//----- nvinfo : EIATTR_MIN_STACK_SIZE
	.align		4
.L_45:
        /*0108*/ 	.byte	0x04, 0x12
        /*010a*/ 	.short	(.L_47 - .L_46)
	.align		4
.L_46:
        /*010c*/ 	.word	index@(_Z20gamma_inplace_kernelILi3E10GammaFwdOpEvPhiiiT0_)
        /*0110*/ 	.word	0x00000000


	//----- nvinfo : EIATTR_MIN_STACK_SIZE
	.align		4
.L_47:
        /*0114*/ 	.byte	0x04, 0x12
        /*0116*/ 	.short	(.L_49 - .L_48)
	.align		4
.L_48:
        /*0118*/ 	.word	index@(_Z12gamma_kernelILi3E10GammaFwdOpEvPKhiPhiiiT0_)
        /*011c*/ 	.word	0x00000000
.L_49:


//--------------------- .nv.compat                --------------------------
	.section	.nv.compat,"",@"SHT_CUDA_COMPAT_INFO"
	.align	4
        /*0000*/ 	.byte	0x02, 0x09, 0x00, 0x00, 0x02, 0x02, 0x01, 0x00, 0x02, 0x05, 0x05, 0x00, 0x03, 0x07, 0x01, 0x01
        /*0010*/ 	.byte	0x02, 0x03, 0x00, 0x00, 0x02, 0x06, 0x01, 0x00, 0x04, 0x0b, 0x08, 0x00, 0x09, 0x00, 0x00, 0x00
        /*0020*/ 	.byte	0x00, 0x00, 0x00, 0x00


//--------------------- .nv.info._Z20gamma_inplace_kernelILi4E10GammaInvOpEvPhiiiT0_ --------------------------
	.section	.nv.info._Z20gamma_inplace_kernelILi4E10GammaInvOpEvPhiiiT0_,"",@"SHT_CUDA_INFO"
	.sectionflags	@""
	.align	4


	//----- nvinfo : EIATTR_CUDA_API_VERSION
	.align		4
        /*0000*/ 	.byte	0x04, 0x37
        /*0002*/ 	.short	(.L_51 - .L_50)
.L_50:
        /*0004*/ 	.word	0x00000082


	//----- nvinfo : EIATTR_KPARAM_INFO
	.align		4
.L_51:
        /*0008*/ 	.byte	0x04, 0x17
        /*000a*/ 	.short	(.L_53 - .L_52)
.L_52:
        /*000c*/ 	.word	0x00000000
        /*0010*/ 	.short	0x0004
        /*0012*/ 	.short	0x0014
        /*0014*/ 	.byte	0x00, 0xf0, 0x05, 0x00


	//----- nvinfo : EIATTR_KPARAM_INFO
	.align		4
.L_53:
        /*0018*/ 	.byte	0x04, 0x17
        /*001a*/ 	.short	(.L_55 - .L_54)
.L_54:
        /*001c*/ 	.word	0x00000000
        /*0020*/ 	.short	0x0003
        /*0022*/ 	.short	0x0010
        /*0024*/ 	.byte	0x00, 0xf0, 0x11, 0x00


	//----- nvinfo : EIATTR_KPARAM_INFO
	.align		4
.L_55:
        /*0028*/ 	.byte	0x04, 0x17
        /*002a*/ 	.short	(.L_57 - .L_56)
.L_56:
        /*002c*/ 	.word	0x00000000
        /*0030*/ 	.short	0x0002
        /*0032*/ 	.short	0x000c
        /*0034*/ 	.byte	0x00, 0xf0, 0x11, 0x00


	//----- nvinfo : EIATTR_KPARAM_INFO
	.align		4
.L_57:
        /*0038*/ 	.byte	0x04, 0x17
        /*003a*/ 	.short	(.L_59 - .L_58)
.L_58:
        /*003c*/ 	.word	0x00000000
        /*0040*/ 	.short	0x0001
        /*0042*/ 	.short	0x0008
        /*0044*/ 	.byte	0x00, 0xf0, 0x11, 0x00


	//----- nvinfo : EIATTR_KPARAM_INFO
	.align		4
.L_59:
        /*0048*/ 	.byte	0x04, 0x17
        /*004a*/ 	.short	(.L_61 - .L_60)
.L_60:
        /*004c*/ 	.word	0x00000000
        /*0050*/ 	.short	0x0000
        /*0052*/ 	.short	0x0000
        /*0054*/ 	.byte	0x00, 0xf5, 0x21, 0x00


	//----- nvinfo : EIATTR_SPARSE_MMA_MASK
	.align		4
.L_61:
        /*0058*/ 	.byte	0x03, 0x50
        /*005a*/ 	.short	0x0000


	//----- nvinfo : EIATTR_MAXREG_COUNT
	.align		4
        /*005c*/ 	.byte	0x03, 0x1b
        /*005e*/ 	.short	0x00ff


	//----- nvinfo : EIATTR_MERCURY_ISA_VERSION
	.align		4
        /*0060*/ 	.byte	0x03, 0x5f
        /*0062*/ 	.short	0x0101


	//----- nvinfo : EIATTR_VRC_CTA_INIT_COUNT
	.align		4
        /*0064*/ 	.byte	0x02, 0x4a
	.zero		1
	.zero		1


	//----- nvinfo : EIATTR_EXIT_INSTR_OFFSETS
	.align		4
        /*0068*/ 	.byte	0x04, 0x1c
        /*006a*/ 	.short	(.L_63 - .L_62)


	//   ....[0]....
.L_62:
        /*006c*/ 	.word	0x000000d0


	//   ....[1]....
        /*0070*/ 	.word	0x00000210


	//----- nvinfo : EIATTR_CBANK_PARAM_SIZE
	.align		4
.L_63:
        /*0074*/ 	.byte	0x03, 0x19
        /*0076*/ 	.short	0x0015


	//----- nvinfo : EIATTR_PARAM_CBANK
	.align		4
        /*0078*/ 	.byte	0x04, 0x0a
        /*007a*/ 	.short	(.L_65 - .L_64)
	.align		4
.L_64:
        /*007c*/ 	.word	index@(.nv.constant0._Z20gamma_inplace_kernelILi4E10GammaInvOpEvPhiiiT0_)
        /*0080*/ 	.short	0x0380
        /*0082*/ 	.short	0x0015


	//----- nvinfo : EIATTR_SW_WAR
	.align		4
.L_65:
        /*0084*/ 	.byte	0x04, 0x36
        /*0086*/ 	.short	(.L_67 - .L_66)
.L_66:
        /*0088*/ 	.word	0x00000008
.L_67:


//--------------------- .nv.info._Z12gamma_kernelILi4E10GammaInvOpEvPKhiPhiiiT0_ --------------------------
	.section	.nv.info._Z12gamma_kernelILi4E10GammaInvOpEvPKhiPhiiiT0_,"",@"SHT_CUDA_INFO"
	.sectionflags	@""
	.align	4


	//----- nvinfo : EIATTR_CUDA_API_VERSION
	.align		4
        /*0000*/ 	.byte	0x04, 0x37
        /*0002*/ 	.short	(.L_69 - .L_68)
.L_68:
        /*0004*/ 	.word	0x00000082


	//----- nvinfo : EIATTR_KPARAM_INFO
	.align		4
.L_69:
        /*0008*/ 	.byte	0x04, 0x17
        /*000a*/ 	.short	(.L_71 - .L_70)
.L_70:
        /*000c*/ 	.word	0x00000000
        /*0010*/ 	.short	0x0006
        /*0012*/ 	.short	0x0024
        /*0014*/ 	.byte	0x00, 0xf0, 0x05, 0x00


	//----- nvinfo : EIATTR_KPARAM_INFO
	.align		4
.L_71:
        /*0018*/ 	.byte	0x04, 0x17
        /*001a*/ 	.short	(.L_73 - .L_72)
.L_72:
        /*001c*/ 	.word	0x00000000
        /*0020*/ 	.short	0x0005
        /*0022*/ 	.short	0x0020
        /*0024*/ 	.byte	0x00, 0xf0, 0x11, 0x00


	//----- nvinfo : EIATTR_KPARAM_INFO
	.align		4
.L_73:
        /*0028*/ 	.byte	0x04, 0x17
        /*002a*/ 	.short	(.L_75 - .L_74)
.L_74:
        /*002c*/ 	.word	0x00000000
        /*0030*/ 	.short	0x0004
        /*0032*/ 	.short	0x001c
        /*0034*/ 	.byte	0x00, 0xf0, 0x11, 0x00


	//----- nvinfo : EIATTR_KPARAM_INFO
	.align		4
.L_75:
        /*0038*/ 	.byte	0x04, 0x17
        /*003a*/ 	.short	(.L_77 - .L_76)
.L_76:
        /*003c*/ 	.word	0x00000000
        /*0040*/ 	.short	0x0003
        /*0042*/ 	.short	0x0018
        /*0044*/ 	.byte	0x00, 0xf0, 0x11, 0x00


	//----- nvinfo : EIATTR_KPARAM_INFO
	.align		4
.L_77:
        /*0048*/ 	.byte	0x04, 0x17
        /*004a*/ 	.short	(.L_79 - .L_78)
.L_78:
        /*004c*/ 	.word	0x00000000
        /*0050*/ 	.short	0x0002
        /*0052*/ 	.short	0x0010
        /*0054*/ 	.byte	0x00, 0xf5, 0x21, 0x00


	//----- nvinfo : EIATTR_KPARAM_INFO
	.align		4
.L_79:
        /*0058*/ 	.byte	0x04, 0x17
        /*005a*/ 	.short	(.L_81 - .L_80)
.L_80:
        /*005c*/ 	.word	0x00000000
        /*0060*/ 	.short	0x0001
        /*0062*/ 	.short	0x0008
        /*0064*/ 	.byte	0x00, 0xf0, 0x11, 0x00


	//----- nvinfo : EIATTR_KPARAM_INFO
	.align		4
.L_81:
        /*0068*/ 	.byte	0x04, 0x17
        /*006a*/ 	.short	(.L_83 - .L_82)
.L_82:
        /*006c*/ 	.word	0x00000000
        /*0070*/ 	.short	0x0000
        /*0072*/ 	.short	0x0000
        /*0074*/ 	.byte	0x00, 0xf5, 0x21, 0x00


	//----- nvinfo : EIATTR_SPARSE_MMA_MASK
	.align		4
.L_83:
        /*0078*/ 	.byte	0x03, 0x50
        /*007a*/ 	.short	0x0000


	//----- nvinfo : EIATTR_MAXREG_COUNT
	.align		4
        /*007c*/ 	.byte	0x03, 0x1b
        /*007e*/ 	.short	0x00ff


	//----- nvinfo : EIATTR_MERCURY_ISA_VERSION
	.align		4
        /*0080*/ 	.byte	0x03, 0x5f
        /*0082*/ 	.short	0x0101


	//----- nvinfo : EIATTR_VRC_CTA_INIT_COUNT
	.align		4
        /*0084*/ 	.byte	0x02, 0x4a
	.zero		1
	.zero		1


	//----- nvinfo : EIATTR_EXIT_INSTR_OFFSETS
	.align		4
        /*0088*/ 	.byte	0x04, 0x1c
        /*008a*/ 	.short	(.L_85 - .L_84)


	//   ....[0]....
.L_84:
        /*008c*/ 	.word	0x000000d0


	//   ....[1]....
        /*0090*/ 	.word	0x00000270


	//----- nvinfo : EIATTR_CBANK_PARAM_SIZE
	.align		4
.L_85:
        /*0094*/ 	.byte	0x03, 0x19
        /*0096*/ 	.short	0x0025


	//----- nvinfo : EIATTR_PARAM_CBANK
	.align		4
        /*0098*/ 	.byte	0x04, 0x0a
        /*009a*/ 	.short	(.L_87 - .L_86)
	.align		4
.L_86:
        /*009c*/ 	.word	index@(.nv.constant0._Z12gamma_kernelILi4E10GammaInvOpEvPKhiPhiiiT0_)
        /*00a0*/ 	.short	0x0380
        /*00a2*/ 	.short	0x0025


	//----- nvinfo : EIATTR_SW_WAR
	.align		4
.L_87:
        /*00a4*/ 	.byte	0x04, 0x36
        /*00a6*/ 	.short	(.L_89 - .L_88)
.L_88:
        /*00a8*/ 	.word	0x00000008
.L_89:


//--------------------- .nv.info._Z20gamma_inplace_kernelILi4E10GammaFwdOpEvPhiiiT0_ --------------------------
	.section	.nv.info._Z20gamma_inplace_kernelILi4E10GammaFwdOpEvPhiiiT0_,"",@"SHT_CUDA_INFO"
	.sectionflags	@""
	.align	4


	//----- nvinfo : EIATTR_CUDA_API_VERSION
	.align		4
        /*0000*/ 	.byte	0x04, 0x37
        /*0002*/ 	.short	(.L_91 - .L_90)
.L_90:
        /*0004*/ 	.word	0x00000082


	//----- nvinfo : EIATTR_KPARAM_INFO
	.align		4
.L_91:
        /*0008*/ 	.byte	0x04, 0x17
        /*000a*/ 	.short	(.L_93 - .L_92)
.L_92:
        /*000c*/ 	.word	0x00000000
        /*0010*/ 	.short	0x0004
        /*0012*/ 	.short	0x0014
        /*0014*/ 	.byte	0x00, 0xf0, 0x05, 0x00


	//----- nvinfo : EIATTR_KPARAM_INFO
	.align		4
.L_93:
        /*0018*/ 	.byte	0x04, 0x17
        /*001a*/ 	.short	(.L_95 - .L_94)
.L_94:
        /*001c*/ 	.word	0x00000000
        /*0020*/ 	.short	0x0003
        /*0022*/ 	.short	0x0010
        /*0024*/ 	.byte	0x00, 0xf0, 0x11, 0x00


	//----- nvinfo : EIATTR_KPARAM_INFO
	.align		4
.L_95:
        /*0028*/ 	.byte	0x04, 0x17
        /*002a*/ 	.short	(.L_97 - .L_96)
.L_96:
        /*002c*/ 	.word	0x00000000
        /*0030*/ 	.short	0x0002
        /*0032*/ 	.short	0x000c
        /*0034*/ 	.byte	0x00, 0xf0, 0x11, 0x00


	//----- nvinfo : EIATTR_KPARAM_INFO
	.align		4
.L_97:
        /*0038*/ 	.byte	0x04, 0x17
        /*003a*/ 	.short	(.L_99 - .L_98)
.L_98:
        /*003c*/ 	.word	0x00000000
        /*0040*/ 	.short	0x0001
        /*0042*/ 	.short	0x0008
        /*0044*/ 	.byte	0x00, 0xf0, 0x11, 0x00


	//----- nvinfo : EIATTR_KPARAM_INFO
	.align		4
.L_99:
        /*0048*/ 	.byte	0x04, 0x17
        /*004a*/ 	.short	(.L_101 - .L_100)
.L_100:
        /*004c*/ 	.word	0x00000000
        /*0050*/ 	.short	0x0000
        /*0052*/ 	.short	0x0000
        /*0054*/ 	.byte	0x00, 0xf5, 0x21, 0x00


	//----- nvinfo : EIATTR_SPARSE_MMA_MASK
	.align		4
.L_101:
        /*0058*/ 	.byte	0x03, 0x50
        /*005a*/ 	.short	0x0000


	//----- nvinfo : EIATTR_MAXREG_COUNT
	.align		4
        /*005c*/ 	.byte	0x03, 0x1b
        /*005e*/ 	.short	0x00ff


	//----- nvinfo : EIATTR_MERCURY_ISA_VERSION
	.align		4
        /*0060*/ 	.byte	0x03, 0x5f
        /*0062*/ 	.short	0x0101


	//----- nvinfo : EIATTR_VRC_CTA_INIT_COUNT
	.align		4
        /*0064*/ 	.byte	0x02, 0x4a
	.zero		1
	.zero		1


	//----- nvinfo : EIATTR_EXIT_INSTR_OFFSETS
	.align		4
        /*0068*/ 	.byte	0x04, 0x1c
        /*006a*/ 	.short	(.L_103 - .L_102)


	//   ....[0]....
.L_102:
        /*006c*/ 	.word	0x000000d0


	//   ....[1]....
        /*0070*/ 	.word	0x00000210


	//----- nvinfo : EIATTR_CBANK_PARAM_SIZE
	.align		4
.L_103:
        /*0074*/ 	.byte	0x03, 0x19
        /*0076*/ 	.short	0x0015


	//----- nvinfo : EIATTR_PARAM_CBANK
	.align		4
        /*0078*/ 	.byte	0x04, 0x0a
        /*007a*/ 	.short	(.L_105 - .L_104)
	.align		4
.L_104:
        /*007c*/ 	.word	index@(.nv.constant0._Z20gamma_inplace_kernelILi4E10GammaFwdOpEvPhiiiT0_)
        /*0080*/ 	.short	0x0380
        /*0082*/ 	.short	0x0015


	//----- nvinfo : EIATTR_SW_WAR
	.align		4
.L_105:
        /*0084*/ 	.byte	0x04, 0x36
        /*0086*/ 	.short	(.L_107 - .L_106)
.L_106:
        /*0088*/ 	.word	0x00000008
.L_107:


//--------------------- .nv.info._Z12gamma_kernelILi4E10GammaFwdOpEvPKhiPhiiiT0_ --------------------------
	.section	.nv.info._Z12gamma_kernelILi4E10GammaFwdOpEvPKhiPhiiiT0_,"",@"SHT_CUDA_INFO"
	.sectionflags	@""
	.align	4


	//----- nvinfo : EIATTR_CUDA_API_VERSION
	.align		4
        /*0000*/ 	.byte	0x04, 0x37
        /*0002*/ 	.short	(.L_109 - .L_108)
.L_108:
        /*0004*/ 	.word	0x00000082


	//----- nvinfo : EIATTR_KPARAM_INFO
	.align		4
.L_109:
        /*0008*/ 	.byte	0x04, 0x17
        /*000a*/ 	.short	(.L_111 - .L_110)
.L_110:
        /*000c*/ 	.word	0x00000000
        /*0010*/ 	.short	0x0006
        /*0012*/ 	.short	0x0024
        /*0014*/ 	.byte	0x00, 0xf0, 0x05, 0x00


	//----- nvinfo : EIATTR_KPARAM_INFO
	.align		4
.L_111:
        /*0018*/ 	.byte	0x04, 0x17
        /*001a*/ 	.short	(.L_113 - .L_112)
.L_112:
        /*001c*/ 	.word	0x00000000
        /*0020*/ 	.short	0x0005
        /*0022*/ 	.short	0x0020
        /*0024*/ 	.byte	0x00, 0xf0, 0x11, 0x00


	//----- nvinfo : EIATTR_KPARAM_INFO
	.align		4
.L_113:
        /*0028*/ 	.byte	0x04, 0x17
        /*002a*/ 	.short	(.L_115 - .L_114)
.L_114:
        /*002c*/ 	.word	0x00000000
        /*0030*/ 	.short	0x0004
        /*0032*/ 	.short	0x001c
        /*0034*/ 	.byte	0x00, 0xf0, 0x11, 0x00


	//----- nvinfo : EIATTR_KPARAM_INFO
	.align		4
.L_115:
        /*0038*/ 	.byte	0x04, 0x17
        /*003a*/ 	.short	(.L_117 - .L_116)
.L_116:
        /*003c*/ 	.word	0x00000000
        /*0040*/ 	.short	0x0003
        /*0042*/ 	.short	0x0018
        /*0044*/ 	.byte	0x00, 0xf0, 0x11, 0x00


	//----- nvinfo : EIATTR_KPARAM_INFO
	.align		4
.L_117:
        /*0048*/ 	.byte	0x04, 0x17
        /*004a*/ 	.short	(.L_119 - .L_118)
.L_118:
        /*004c*/ 	.word	0x00000000
        /*0050*/ 	.short	0x0002
        /*0052*/ 	.short	0x0010
        /*0054*/ 	.byte	0x00, 0xf5, 0x21, 0x00


	//----- nvinfo : EIATTR_KPARAM_INFO
	.align		4
.L_119:
        /*0058*/ 	.byte	0x04, 0x17
        /*005a*/ 	.short	(.L_121 - .L_120)
.L_120:
        /*005c*/ 	.word	0x00000000
        /*0060*/ 	.short	0x0001
        /*0062*/ 	.short	0x0008
        /*0064*/ 	.byte	0x00, 0xf0, 0x11, 0x00


	//----- nvinfo : EIATTR_KPARAM_INFO
	.align		4
.L_121:
        /*0068*/ 	.byte	0x04, 0x17
        /*006a*/ 	.short	(.L_123 - .L_122)
.L_122:
        /*006c*/ 	.word	0x00000000
        /*0070*/ 	.short	0x0000
        /*0072*/ 	.short	0x0000
        /*0074*/ 	.byte	0x00, 0xf5, 0x21, 0x00


	//----- nvinfo : EIATTR_SPARSE_MMA_MASK
	.align		4
.L_123:
        /*0078*/ 	.byte	0x03, 0x50
        /*007a*/ 	.short	0x0000


	//----- nvinfo : EIATTR_MAXREG_COUNT
	.align		4
        /*007c*/ 	.byte	0x03, 0x1b
        /*007e*/ 	.short	0x00ff


	//----- nvinfo : EIATTR_MERCURY_ISA_VERSION
	.align		4
        /*0080*/ 	.byte	0x03, 0x5f
        /*0082*/ 	.short	0x0101


	//----- nvinfo : EIATTR_VRC_CTA_INIT_COUNT
	.align		4
        /*0084*/ 	.byte	0x02, 0x4a
	.zero		1
	.zero		1


	//----- nvinfo : EIATTR_EXIT_INSTR_OFFSETS
	.align		4
        /*0088*/ 	.byte	0x04, 0x1c
        /*008a*/ 	.short	(.L_125 - .L_124)


	//   ....[0]....
.L_124:
        /*008c*/ 	.word	0x000000d0


	//   ....[1]....
        /*0090*/ 	.word	0x00000270


	//----- nvinfo : EIATTR_CBANK_PARAM_SIZE
	.align		4
.L_125:
        /*0094*/ 	.byte	0x03, 0x19
        /*0096*/ 	.short	0x0025


	//----- nvinfo : EIATTR_PARAM_CBANK
	.align		4
        /*0098*/ 	.byte	0x04, 0x0a
        /*009a*/ 	.short	(.L_127 - .L_126)
	.align		4
.L_126:
        /*009c*/ 	.word	index@(.nv.constant0._Z12gamma_kernelILi4E10GammaFwdOpEvPKhiPhiiiT0_)
        /*00a0*/ 	.short	0x0380
        /*00a2*/ 	.short	0x0025


	//----- nvinfo : EIATTR_SW_WAR
	.align		4
.L_127:
        /*00a4*/ 	.byte	0x04, 0x36
        /*00a6*/ 	.short	(.L_129 - .L_128)
.L_128:
        /*00a8*/ 	.word	0x00000008
.L_129:


//--------------------- .nv.info._Z20gamma_inplace_kernelILi3E10GammaInvOpEvPhiiiT0_ --------------------------
	.section	.nv.info._Z20gamma_inplace_kernelILi3E10GammaInvOpEvPhiiiT0_,"",@"SHT_CUDA_INFO"
	.sectionflags	@""
	.align	4


	//----- nvinfo : EIATTR_CUDA_API_VERSION
	.align		4
        /*0000*/ 	.byte	0x04, 0x37
        /*0002*/ 	.short	(.L_131 - .L_130)
.L_130:
        /*0004*/ 	.word	0x00000082


	//----- nvinfo : EIATTR_KPARAM_INFO
	.align		4
.L_131:
        /*0008*/ 	.byte	0x04, 0x17
        /*000a*/ 	.short	(.L_133 - .L_132)
.L_132:
        /*000c*/ 	.word	0x00000000
        /*0010*/ 	.short	0x0004
        /*0012*/ 	.short	0x0014
        /*0014*/ 	.byte	0x00, 0xf0, 0x05, 0x00


	//----- nvinfo : EIATTR_KPARAM_INFO
	.align		4
.L_133:
        /*0018*/ 	.byte	0x04, 0x17
        /*001a*/ 	.short	(.L_135 - .L_134)
.L_134:
        /*001c*/ 	.word	0x00000000
        /*0020*/ 	.short	0x0003
        /*0022*/ 	.short	0x0010
        /*0024*/ 	.byte	0x00, 0xf0, 0x11, 0x00


	//----- nvinfo : EIATTR_KPARAM_INFO
	.align		4
.L_135:
        /*0028*/ 	.byte	0x04, 0x17
        /*002a*/ 	.short	(.L_137 - .L_136)
.L_136:
        /*002c*/ 	.word	0x00000000
        /*0030*/ 	.short	0x0002
        /*0032*/ 	.short	0x000c
        /*0034*/ 	.byte	0x00, 0xf0, 0x11, 0x00


	//----- nvinfo : EIATTR_KPARAM_INFO
	.align		4
.L_137:
        /*0038*/ 	.byte	0x04, 0x17
        /*003a*/ 	.short	(.L_139 - .L_138)
.L_138:
        /*003c*/ 	.word	0x00000000
        /*0040*/ 	.short	0x0001
        /*0042*/ 	.short	0x0008
        /*0044*/ 	.byte	0x00, 0xf0, 0x11, 0x00


	//----- nvinfo : EIATTR_KPARAM_INFO
	.align		4
.L_139:
        /*0048*/ 	.byte	0x04, 0x17
        /*004a*/ 	.short	(.L_141 - .L_140)
.L_140:
        /*004c*/ 	.word	0x00000000
        /*0050*/ 	.short	0x0000
        /*0052*/ 	.short	0x0000
        /*0054*/ 	.byte	0x00, 0xf5, 0x21, 0x00


	//----- nvinfo : EIATTR_SPARSE_MMA_MASK
	.align		4
.L_141:
        /*0058*/ 	.byte	0x03, 0x50
        /*005a*/ 	.short	0x0000


	//----- nvinfo : EIATTR_MAXREG_COUNT
	.align		4
        /*005c*/ 	.byte	0x03, 0x1b
        /*005e*/ 	.short	0x00ff


	//----- nvinfo : EIATTR_MERCURY_ISA_VERSION
	.align		4
        /*0060*/ 	.byte	0x03, 0x5f
        /*0062*/ 	.short	0x0101


	//----- nvinfo : EIATTR_VRC_CTA_INIT_COUNT
	.align		4
        /*0064*/ 	.byte	0x02, 0x4a
	.zero		1
	.zero		1


	//----- nvinfo : EIATTR_EXIT_INSTR_OFFSETS
	.align		4
        /*0068*/ 	.byte	0x04, 0x1c
        /*006a*/ 	.short	(.L_143 - .L_142)


	//   ....[0]....
.L_142:
        /*006c*/ 	.word	0x000000d0


	//   ....[1]....
        /*0070*/ 	.word	0x00000200


	//----- nvinfo : EIATTR_CBANK_PARAM_SIZE
	.align		4
.L_143:
        /*0074*/ 	.byte	0x03, 0x19
        /*0076*/ 	.short	0x0015


	//----- nvinfo : EIATTR_PARAM_CBANK
	.align		4
        /*0078*/ 	.byte	0x04, 0x0a
        /*007a*/ 	.short	(.L_145 - .L_144)
	.align		4
.L_144:
        /*007c*/ 	.word	index@(.nv.constant0._Z20gamma_inplace_kernelILi3E10GammaInvOpEvPhiiiT0_)
        /*0080*/ 	.short	0x0380
        /*0082*/ 	.short	0x0015


	//----- nvinfo : EIATTR_SW_WAR
	.align		4
.L_145:
        /*0084*/ 	.byte	0x04, 0x36
        /*0086*/ 	.short	(.L_147 - .L_146)
.L_146:
        /*0088*/ 	.word	0x00000008
.L_147:


//--------------------- .nv.info._Z12gamma_kernelILi3E10GammaInvOpEvPKhiPhiiiT0_ --------------------------
	.section	.nv.info._Z12gamma_kernelILi3E10GammaInvOpEvPKhiPhiiiT0_,"",@"SHT_CUDA_INFO"
	.sectionflags	@""
	.align	4


	//----- nvinfo : EIATTR_CUDA_API_VERSION
	.align		4
        /*0000*/ 	.byte	0x04, 0x37
        /*0002*/ 	.short	(.L_149 - .L_148)
.L_148:
        /*0004*/ 	.word	0x00000082


	//----- nvinfo : EIATTR_KPARAM_INFO
	.align		4
.L_149:
        /*0008*/ 	.byte	0x04, 0x17
        /*000a*/ 	.short	(.L_151 - .L_150)
.L_150:
        /*000c*/ 	.word	0x00000000
        /*0010*/ 	.short	0x0006
        /*0012*/ 	.short	0x0024
        /*0014*/ 	.byte	0x00, 0xf0, 0x05, 0x00


	//----- nvinfo : EIATTR_KPARAM_INFO
	.align		4
.L_151:
        /*0018*/ 	.byte	0x04, 0x17
        /*001a*/ 	.short	(.L_153 - .L_152)
.L_152:
        /*001c*/ 	.word	0x00000000
        /*0020*/ 	.short	0x0005
        /*0022*/ 	.short	0x0020
        /*0024*/ 	.byte	0x00, 0xf0, 0x11, 0x00


	//----- nvinfo : EIATTR_KPARAM_INFO
	.align		4
.L_153:
        /*0028*/ 	.byte	0x04, 0x17
        /*002a*/ 	.short	(.L_155 - .L_154)
.L_154:
        /*002c*/ 	.word	0x00000000
        /*0030*/ 	.short	0x0004
        /*0032*/ 	.short	0x001c
        /*0034*/ 	.byte	0x00, 0xf0, 0x11, 0x00


	//----- nvinfo : EIATTR_KPARAM_INFO
	.align		4
.L_155:
        /*0038*/ 	.byte	0x04, 0x17
        /*003a*/ 	.short	(.L_157 - .L_156)
.L_156:
        /*003c*/ 	.word	0x00000000
        /*0040*/ 	.short	0x0003
        /*0042*/ 	.short	0x0018
        /*0044*/ 	.byte	0x00, 0xf0, 0x11, 0x00


	//----- nvinfo : EIATTR_KPARAM_INFO
	.align		4
.L_157:
        /*0048*/ 	.byte	0x04, 0x17
        /*004a*/ 	.short	(.L_159 - .L_158)
.L_158:
        /*004c*/ 	.word	0x00000000
        /*0050*/ 	.short	0x0002
        /*0052*/ 	.short	0x0010
        /*0054*/ 	.byte	0x00, 0xf5, 0x21, 0x00


	//----- nvinfo : EIATTR_KPARAM_INFO
	.align		4
.L_159:
        /*0058*/ 	.byte	0x04, 0x17
        /*005a*/ 	.short	(.L_161 - .L_160)
.L_160:
        /*005c*/ 	.word	0x00000000
        /*0060*/ 	.short	0x0001
        /*0062*/ 	.short	0x0008
        /*0064*/ 	.byte	0x00, 0xf0, 0x11, 0x00


	//----- nvinfo : EIATTR_KPARAM_INFO
	.align		4
.L_161:
        /*0068*/ 	.byte	0x04, 0x17
        /*006a*/ 	.short	(.L_163 - .L_162)
.L_162:
        /*006c*/ 	.word	0x00000000
        /*0070*/ 	.short	0x0000
        /*0072*/ 	.short	0x0000
        /*0074*/ 	.byte	0x00, 0xf5, 0x21, 0x00


	//----- nvinfo : EIATTR_SPARSE_MMA_MASK
	.align		4
.L_163:
        /*0078*/ 	.byte	0x03, 0x50
        /*007a*/ 	.short	0x0000


	//----- nvinfo : EIATTR_MAXREG_COUNT
	.align		4
        /*007c*/ 	.byte	0x03, 0x1b
        /*007e*/ 	.short	0x00ff


	//----- nvinfo : EIATTR_MERCURY_ISA_VERSION
	.align		4
        /*0080*/ 	.byte	0x03, 0x5f
        /*0082*/ 	.short	0x0101


	//----- nvinfo : EIATTR_VRC_CTA_INIT_COUNT
	.align		4
        /*0084*/ 	.byte	0x02, 0x4a
	.zero		1
	.zero		1


	//----- nvinfo : EIATTR_EXIT_INSTR_OFFSETS
	.align		4
        /*0088*/ 	.byte	0x04, 0x1c
        /*008a*/ 	.short	(.L_165 - .L_164)


	//   ....[0]....
.L_164:
        /*008c*/ 	.word	0x000000d0


	//   ....[1]....
        /*0090*/ 	.word	0x00000260


	//----- nvinfo : EIATTR_CBANK_PARAM_SIZE
	.align		4
.L_165:
        /*0094*/ 	.byte	0x03, 0x19
        /*0096*/ 	.short	0x0025


	//----- nvinfo : EIATTR_PARAM_CBANK
	.align		4
        /*0098*/ 	.byte	0x04, 0x0a
        /*009a*/ 	.short	(.L_167 - .L_166)
	.align		4
.L_166:
        /*009c*/ 	.word	index@(.nv.constant0._Z12gamma_kernelILi3E10GammaInvOpEvPKhiPhiiiT0_)
        /*00a0*/ 	.short	0x0380
        /*00a2*/ 	.short	0x0025


	//----- nvinfo : EIATTR_SW_WAR
	.align		4
.L_167:
        /*00a4*/ 	.byte	0x04, 0x36
        /*00a6*/ 	.short	(.L_169 - .L_168)
.L_168:
        /*00a8*/ 	.word	0x00000008
.L_169:


//--------------------- .nv.info._Z20gamma_inplace_kernelILi3E10GammaFwdOpEvPhiiiT0_ --------------------------
	.section	.nv.info._Z20gamma_inplace_kernelILi3E10GammaFwdOpEvPhiiiT0_,"",@"SHT_CUDA_INFO"
	.sectionflags	@""
	.align	4


	//----- nvinfo : EIATTR_CUDA_API_VERSION
	.align		4
        /*0000*/ 	.byte	0x04, 0x37
        /*0002*/ 	.short	(.L_171 - .L_170)
.L_170:
        /*0004*/ 	.word	0x00000082


	//----- nvinfo : EIATTR_KPARAM_INFO
	.align		4
.L_171:
        /*0008*/ 	.byte	0x04, 0x17
        /*000a*/ 	.short	(.L_173 - .L_172)
.L_172:
        /*000c*/ 	.word	0x00000000
        /*0010*/ 	.short	0x0004
        /*0012*/ 	.short	0x0014
        /*0014*/ 	.byte	0x00, 0xf0, 0x05, 0x00


	//----- nvinfo : EIATTR_KPARAM_INFO
	.align		4
.L_173:
        /*0018*/ 	.byte	0x04, 0x17
        /*001a*/ 	.short	(.L_175 - .L_174)
.L_174:
        /*001c*/ 	.word	0x00000000
        /*0020*/ 	.short	0x0003
        /*0022*/ 	.short	0x0010
        /*0024*/ 	.byte	0x00, 0xf0, 0x11, 0x00


	//----- nvinfo : EIATTR_KPARAM_INFO
	.align		4
.L_175:
        /*0028*/ 	.byte	0x04, 0x17
        /*002a*/ 	.short	(.L_177 - .L_176)
.L_176:
        /*002c*/ 	.word	0x00000000
        /*0030*/ 	.short	0x0002
        /*0032*/ 	.short	0x000c
        /*0034*/ 	.byte	0x00, 0xf0, 0x11, 0x00


	//----- nvinfo : EIATTR_KPARAM_INFO
	.align		4
.L_177:
        /*0038*/ 	.byte	0x04, 0x17
        /*003a*/ 	.short	(.L_179 - .L_178)
.L_178:
        /*003c*/ 	.word	0x00000000
        /*0040*/ 	.short	0x0001
        /*0042*/ 	.short	0x0008
        /*0044*/ 	.byte	0x00, 0xf0, 0x11, 0x00


	//----- nvinfo : EIATTR_KPARAM_INFO
	.align		4
.L_179:
        /*0048*/ 	.byte	0x04, 0x17
        /*004a*/ 	.short	(.L_181 - .L_180)
.L_180:
        /*004c*/ 	.word	0x00000000
        /*0050*/ 	.short	0x0000
        /*0052*/ 	.short	0x0000
        /*0054*/ 	.byte	0x00, 0xf5, 0x21, 0x00


	//----- nvinfo : EIATTR_SPARSE_MMA_MASK
	.align		4
.L_181:
        /*0058*/ 	.byte	0x03, 0x50
        /*005a*/ 	.short	0x0000


	//----- nvinfo : EIATTR_MAXREG_COUNT
	.align		4
        /*005c*/ 	.byte	0x03, 0x1b
        /*005e*/ 	.short	0x00ff


	//----- nvinfo : EIATTR_MERCURY_ISA_VERSION
	.align		4
        /*0060*/ 	.byte	0x03, 0x5f
        /*0062*/ 	.short	0x0101


	//----- nvinfo : EIATTR_VRC_CTA_INIT_COUNT
	.align		4
        /*0064*/ 	.byte	0x02, 0x4a
	.zero		1
	.zero		1


	//----- nvinfo : EIATTR_EXIT_INSTR_OFFSETS
	.align		4
        /*0068*/ 	.byte	0x04, 0x1c
        /*006a*/ 	.short	(.L_183 - .L_182)


	//   ....[0]....
.L_182:
        /*006c*/ 	.word	0x000000d0


	//   ....[1]....
        /*0070*/ 	.word	0x00000200


	//----- nvinfo : EIATTR_CBANK_PARAM_SIZE
	.align		4
.L_183:
        /*0074*/ 	.byte	0x03, 0x19
        /*0076*/ 	.short	0x0015


	//----- nvinfo : EIATTR_PARAM_CBANK
	.align		4
        /*0078*/ 	.byte	0x04, 0x0a
        /*007a*/ 	.short	(.L_185 - .L_184)
	.align		4
.L_184:
        /*007c*/ 	.word	index@(.nv.constant0._Z20gamma_inplace_kernelILi3E10GammaFwdOpEvPhiiiT0_)
        /*0080*/ 	.short	0x0380
        /*0082*/ 	.short	0x0015


	//----- nvinfo : EIATTR_SW_WAR
	.align		4
.L_185:
        /*0084*/ 	.byte	0x04, 0x36
        /*0086*/ 	.short	(.L_187 - .L_186)
.L_186:
        /*0088*/ 	.word	0x00000008
.L_187:


//--------------------- .nv.info._Z12gamma_kernelILi3E10GammaFwdOpEvPKhiPhiiiT0_ --------------------------
	.section	.nv.info._Z12gamma_kernelILi3E10GammaFwdOpEvPKhiPhiiiT0_,"",@"SHT_CUDA_INFO"
	.sectionflags	@""
	.align	4


	//----- nvinfo : EIATTR_CUDA_API_VERSION
	.align		4
        /*0000*/ 	.byte	0x04, 0x37
        /*0002*/ 	.short	(.L_189 - .L_188)
.L_188:
        /*0004*/ 	.word	0x00000082


	//----- nvinfo : EIATTR_KPARAM_INFO
	.align		4
.L_189:
        /*0008*/ 	.byte	0x04, 0x17
        /*000a*/ 	.short	(.L_191 - .L_190)
.L_190:
        /*000c*/ 	.word	0x00000000
        /*0010*/ 	.short	0x0006
        /*0012*/ 	.short	0x0024
        /*0014*/ 	.byte	0x00, 0xf0, 0x05, 0x00


	//----- nvinfo : EIATTR_KPARAM_INFO
	.align		4
.L_191:
        /*0018*/ 	.byte	0x04, 0x17
        /*001a*/ 	.short	(.L_193 - .L_192)
.L_192:
        /*001c*/ 	.word	0x00000000
        /*0020*/ 	.short	0x0005
        /*0022*/ 	.short	0x0020
        /*0024*/ 	.byte	0x00, 0xf0, 0x11, 0x00


	//----- nvinfo : EIATTR_KPARAM_INFO
	.align		4
.L_193:
        /*0028*/ 	.byte	0x04, 0x17
        /*002a*/ 	.short	(.L_195 - .L_194)
.L_194:
        /*002c*/ 	.word	0x00000000
        /*0030*/ 	.short	0x0004
        /*0032*/ 	.short	0x001c
        /*0034*/ 	.byte	0x00, 0xf0, 0x11, 0x00


	//----- nvinfo : EIATTR_KPARAM_INFO
	.align		4
.L_195:
        /*0038*/ 	.byte	0x04, 0x17
        /*003a*/ 	.short	(.L_197 - .L_196)
.L_196:
        /*003c*/ 	.word	0x00000000
        /*0040*/ 	.short	0x0003
        /*0042*/ 	.short	0x0018
        /*0044*/ 	.byte	0x00, 0xf0, 0x11, 0x00


	//----- nvinfo : EIATTR_KPARAM_INFO
	.align		4
.L_197:
        /*0048*/ 	.byte	0x04, 0x17
        /*004a*/ 	.short	(.L_199 - .L_198)
.L_198:
        /*004c*/ 	.word	0x00000000
        /*0050*/ 	.short	0x0002
        /*0052*/ 	.short	0x0010
        /*0054*/ 	.byte	0x00, 0xf5, 0x21, 0x00


	//----- nvinfo : EIATTR_KPARAM_INFO
	.align		4
.L_199:
        /*0058*/ 	.byte	0x04, 0x17
        /*005a*/ 	.short	(.L_201 - .L_200)
.L_200:
        /*005c*/ 	.word	0x00000000
        /*0060*/ 	.short	0x0001
        /*0062*/ 	.short	0x0008
        /*0064*/ 	.byte	0x00, 0xf0, 0x11, 0x00


	//----- nvinfo : EIATTR_KPARAM_INFO
	.align		4
.L_201:
        /*0068*/ 	.byte	0x04, 0x17
        /*006a*/ 	.short	(.L_203 - .L_202)
.L_202:
        /*006c*/ 	.word	0x00000000
        /*0070*/ 	.short	0x0000
        /*0072*/ 	.short	0x0000
        /*0074*/ 	.byte	0x00, 0xf5, 0x21, 0x00


	//----- nvinfo : EIATTR_SPARSE_MMA_MASK
	.align		4
.L_203:
        /*0078*/ 	.byte	0x03, 0x50
        /*007a*/ 	.short	0x0000


	//----- nvinfo : EIATTR_MAXREG_COUNT
	.align		4
        /*007c*/ 	.byte	0x03, 0x1b
        /*007e*/ 	.short	0x00ff


	//----- nvinfo : EIATTR_MERCURY_ISA_VERSION
	.align		4
        /*0080*/ 	.byte	0x03, 0x5f
        /*0082*/ 	.short	0x0101


	//----- nvinfo : EIATTR_VRC_CTA_INIT_COUNT
	.align		4
        /*0084*/ 	.byte	0x02, 0x4a
	.zero		1
	.zero		1


	//----- nvinfo : EIATTR_EXIT_INSTR_OFFSETS
	.align		4
        /*0088*/ 	.byte	0x04, 0x1c
        /*008a*/ 	.short	(.L_205 - .L_204)


	//   ....[0]....
.L_204:
        /*008c*/ 	.word	0x000000d0


	//   ....[1]....
        /*0090*/ 	.word	0x00000260


	//----- nvinfo : EIATTR_CBANK_PARAM_SIZE
	.align		4
.L_205:
        /*0094*/ 	.byte	0x03, 0x19
        /*0096*/ 	.short	0x0025


	//----- nvinfo : EIATTR_PARAM_CBANK
	.align		4
        /*0098*/ 	.byte	0x04, 0x0a
        /*009a*/ 	.short	(.L_207 - .L_206)
	.align		4
.L_206:
        /*009c*/ 	.word	index@(.nv.constant0._Z12gamma_kernelILi3E10GammaFwdOpEvPKhiPhiiiT0_)
        /*00a0*/ 	.short	0x0380
        /*00a2*/ 	.short	0x0025


	//----- nvinfo : EIATTR_SW_WAR
	.align		4
.L_207:
        /*00a4*/ 	.byte	0x04, 0x36
        /*00a6*/ 	.short	(.L_209 - .L_208)
.L_208:
        /*00a8*/ 	.word	0x00000008
.L_209:


//--------------------- .nv.callgraph             --------------------------
	.section	.nv.callgraph,"",@"SHT_CUDA_CALLGRAPH"
	.align	4
	.sectionentsize	8
	.align		4
        /*0000*/ 	.word	0x00000000
	.align		4
        /*0004*/ 	.word	0xffffffff
	.align		4
        /*0008*/ 	.word	0x00000000
	.align		4
        /*000c*/ 	.word	0xfffffffe
	.align		4
        /*0010*/ 	.word	0x00000000
	.align		4
        /*0014*/ 	.word	0xfffffffd
	.align		4
        /*0018*/ 	.word	0x00000000
	.align		4
        /*001c*/ 	.word	0xfffffffc


//--------------------- .nv.constant3             --------------------------
	.section	.nv.constant3,"a",@progbits
.nv.constant3:
	.type		d_gamma_fwd_lut,@object
	.size		d_gamma_fwd_lut,(d_gamma_inv_lut - d_gamma_fwd_lut)
d_gamma_fwd_lut:
	.zero		256
	.type		d_gamma_inv_lut,@object
	.size		d_gamma_inv_lut,(.L_1 - d_gamma_inv_lut)
d_gamma_inv_lut:
	.zero		256
.L_1:


//--------------------- .text._Z20gamma_inplace_kernelILi4E10GammaInvOpEvPhiiiT0_ --------------------------
	.section	.text._Z20gamma_inplace_kernelILi4E10GammaInvOpEvPhiiiT0_,"ax",@progbits
	.align	128
        .global         _Z20gamma_inplace_kernelILi4E10GammaInvOpEvPhiiiT0_
        .type           _Z20gamma_inplace_kernelILi4E10GammaInvOpEvPhiiiT0_,@function
        .size           _Z20gamma_inplace_kernelILi4E10GammaInvOpEvPhiiiT0_,(.L_x_8 - _Z20gamma_inplace_kernelILi4E10GammaInvOpEvPhiiiT0_)
        .other          _Z20gamma_inplace_kernelILi4E10GammaInvOpEvPhiiiT0_,@"STO_CUDA_ENTRY STV_DEFAULT"
_Z20gamma_inplace_kernelILi4E10GammaInvOpEvPhiiiT0_:
.text._Z20gamma_inplace_kernelILi4E10GammaInvOpEvPhiiiT0_:
[----:B------:R-:W-:Y:S01]  /*0000*/  LDC R1, c[0x0][0x37c] ;  /* 0x0000df00ff017b82 */ /* 0x000fe20000000800 */
[----:B------:R-:W0:Y:S07]  /*0010*/  S2R R5, SR_TID.Y ;  /* 0x0000000000057919 */ /* 0x000e2e0000002200 */
[----:B------:R-:W1:Y:S01]  /*0020*/  LDC R0, c[0x0][0x360] ;  /* 0x0000d800ff007b82 */ /* 0x000e620000000800 */
[----:B------:R-:W2:Y:S01]  /*0030*/  LDCU UR6, c[0x0][0x390] ;  /* 0x00007200ff0677ac */ /* 0x000ea20008000800 */
[----:B------:R-:W1:Y:S01]  /*0040*/  S2R R3, SR_TID.X ;  /* 0x0000000000037919 */ /* 0x000e620000002100 */
[----:B------:R-:W3:Y:S05]  /*0050*/  LDCU UR7, c[0x0][0x38c] ;  /* 0x00007180ff0777ac */ /* 0x000eea0008000800 */
[----:B------:R-:W0:Y:S08]  /*0060*/  S2UR UR5, SR_CTAID.Y ;  /* 0x00000000000579c3 */ /* 0x000e300000002600 */
[----:B------:R-:W0:Y:S08]  /*0070*/  LDC R2, c[0x0][0x364] ;  /* 0x0000d900ff027b82 */ /* 0x000e300000000800 */
[----:B------:R-:W1:Y:S01]  /*0080*/  S2UR UR4, SR_CTAID.X ;  /* 0x00000000000479c3 */ /* 0x000e620000002500 */
[----:B0-----:R-:W-:-:S05]  /*0090*/  IMAD R2, R2, UR5, R5 ;  /* 0x0000000502027c24 */ /* 0x001fca000f8e0205 */
[----:B--2---:R-:W-:Y:S01]  /*00a0*/  ISETP.GE.AND P0, PT, R2, UR6, PT ;  /* 0x0000000602007c0c */ /* 0x004fe2000bf06270 */
[----:B-1----:R-:W-:-:S05]  /*00b0*/  IMAD R0, R0, UR4, R3 ;  /* 0x0000000400007c24 */ /* 0x002fca000f8e0203 */
[----:B---3--:R-:W-:-:S13]  /*00c0*/  ISETP.GE.OR P0, PT, R0, UR7, P0 ;  /* 0x0000000700007c0c */ /* 0x008fda0008706670 */
[----:B------:R-:W-:Y:S05]  /*00d0*/  @P0 EXIT ;  /* 0x000000000000094d */ /* 0x000fea0003800000 */
[----:B------:R-:W0:Y:S01]  /*00e0*/  LDCU UR6, c[0x0][0x388] ;  /* 0x00007100ff0677ac */ /* 0x000e220008000800 */
[----:B------:R-:W-:Y:S01]  /*00f0*/  IMAD.SHL.U32 R3, R0, 0x4, RZ ;  /* 0x0000000400037824 */ /* 0x000fe200078e00ff */
[----:B------:R-:W1:Y:S04]  /*0100*/  LDCU.64 UR8, c[0x0][0x380] ;  /* 0x00007000ff0877ac */ /* 0x000e680008000a00 */
[----:B------:R-:W-:Y:S01]  /*0110*/  SHF.R.S32.HI R5, RZ, 0x1f, R3 ;  /* 0x0000001fff057819 */ /* 0x000fe20000011403 */
[----:B------:R-:W2:Y:S01]  /*0120*/  LDCU.64 UR4, c[0x0][0x358] ;  /* 0x00006b00ff0477ac */ /* 0x000ea20008000a00 */
[----:B0-----:R-:W-:-:S05]  /*0130*/  IMAD R0, R2, UR6, RZ ;  /* 0x0000000602007c24 */ /* 0x001fca000f8e02ff */
[----:B-1----:R-:W-:Y:S02]  /*0140*/  IADD3 R2, P0, P1, R0, UR8, R3 ;  /* 0x0000000800027c10 */ /* 0x002fe4000f91e003 */
[----:B------:R-:W-:-:S04]  /*0150*/  SHF.R.S32.HI R0, RZ, 0x1f, R0 ;  /* 0x0000001fff007819 */ /* 0x000fc80000011400 */
[----:B------:R-:W-:-:S05]  /*0160*/  IADD3.X R3, PT, PT, R0, UR9, R5, P0, P1 ;  /* 0x0000000900037c10 */ /* 0x000fca00087e2405 */
[----:B--2---:R-:W2:Y:S04]  /*0170*/  LDG.E.U8 R0, desc[UR4][R2.64] ;  /* 0x0000000402007981 */ /* 0x004ea8000c1e1100 */
[----:B------:R-:W3:Y:S04]  /*0180*/  LDG.E.U8 R4, desc[UR4][R2.64+0x1] ;  /* 0x0000010402047981 */ /* 0x000ee8000c1e1100 */
[----:B------:R-:W4:Y:S04]  /*0190*/  LDG.E.U8 R6, desc[UR4][R2.64+0x2] ;  /* 0x0000020402067981 */ /* 0x000f28000c1e1100 */
[----:B------:R-:W-:Y:S01]  /*01a0*/  STG.E.U8 desc[UR4][R2.64+0x3], RZ ;  /* 0x000003ff02007986 */ /* 0x000fe2000c101104 */
[----:B--2---:R-:W0:Y:S08]  /*01b0*/  LDC.U8 R5, c[0x3][R0+0x100] ;  /* 0x00c0400000057b82 */ /* 0x004e300000000000 */
[----:B---3--:R-:W1:Y:S08]  /*01c0*/  LDC.U8 R7, c[0x3][R4+0x100] ;  /* 0x00c0400004077b82 */ /* 0x008e700000000000 */
[----:B----4-:R-:W2:Y:S01]  /*01d0*/  LDC.U8 R9, c[0x3][R6+0x100] ;  /* 0x00c0400006097b82 */ /* 0x010ea20000000000 */
[----:B0-----:R-:W-:Y:S04]  /*01e0*/  STG.E.U8 desc[UR4][R2.64], R5 ;  /* 0x0000000502007986 */ /* 0x001fe8000c101104 */
[----:B-1----:R-:W-:Y:S04]  /*01f0*/  STG.E.U8 desc[UR4][R2.64+0x1], R7 ;  /* 0x0000010702007986 */ /* 0x002fe8000c101104 */
[----:B--2---:R-:W-:Y:S01]  /*0200*/  STG.E.U8 desc[UR4][R2.64+0x2], R9 ;  /* 0x0000020902007986 */ /* 0x004fe2000c101104 */
[----:B------:R-:W-:Y:S05]  /*0210*/  EXIT ;  /* 0x000000000000794d */ /* 0x000fea0003800000 */
.L_x_0:
[----:B------:R-:W-:-:S00]  /*0220*/  BRA `(.L_x_0) ;  /* 0xfffffffc00fc7947 */ /* 0x000fc0000383ffff */
[----:B------:R-:W-:-:S00]  /*0230*/  NOP ;  /* 0x0000000000007918 */ /* 0x000fc00000000000 */
        /* <DEDUP_REMOVED lines=12> */
.L_x_8:


//--------------------- .text._Z12gamma_kernelILi4E10GammaInvOpEvPKhiPhiiiT0_ --------------------------
	.section	.text._Z12gamma_kernelILi4E10GammaInvOpEvPKhiPhiiiT0_,"ax",@progbits
	.align	128
        .global         _Z12gamma_kernelILi4E10GammaInvOpEvPKhiPhiiiT0_
        .type           _Z12gamma_kernelILi4E10GammaInvOpEvPKhiPhiiiT0_,@function
        .size           _Z12gamma_kernelILi4E10GammaInvOpEvPKhiPhiiiT0_,(.L_x_9 - _Z12gamma_kernelILi4E10GammaInvOpEvPKhiPhiiiT0_)
        .other          _Z12gamma_kernelILi4E10GammaInvOpEvPKhiPhiiiT0_,@"STO_CUDA_ENTRY STV_DEFAULT"
_Z12gamma_kernelILi4E10GammaInvOpEvPKhiPhiiiT0_:
.text._Z12gamma_kernelILi4E10GammaInvOpEvPKhiPhiiiT0_:
        /* <DEDUP_REMOVED lines=19> */
[----:B0-----:R-:W-:Y:S01]  /*0130*/  IMAD R2, R4, UR6, RZ ;  /* 0x0000000604027c24 */ /* 0x001fe2000f8e02ff */
[----:B------:R-:W0:Y:S04]  /*0140*/  LDCU UR6, c[0x0][0x398] ;  /* 0x00007300ff0677ac */ /* 0x000e280008000800 */
[----:B------:R-:W-:-:S02]  /*0150*/  SHF.R.S32.HI R0, RZ, 0x1f, R2 ;  /* 0x0000001fff007819 */ /* 0x000fc40000011402 */
[----:B-1----:R-:W-:-:S04]  /*0160*/  IADD3 R2, P0, P1, R5, UR8, R2 ;  /* 0x0000000805027c10 */ /* 0x002fc8000f91e002 */
[----:B------:R-:W-:Y:S01]  /*0170*/  IADD3.X R3, PT, PT, R9, UR9, R0, P0, P1 ;  /* 0x0000000909037c10 */ /* 0x000fe200087e2400 */
[----:B------:R-:W1:Y:S04]  /*0180*/  LDCU.64 UR8, c[0x0][0x390] ;  /* 0x00007200ff0877ac */ /* 0x000e680008000a00 */
[----:B--2---:R-:W2:Y:S01]  /*0190*/  LDG.E.U8 R6, desc[UR4][R2.64] ;  /* 0x0000000402067981 */ /* 0x004ea2000c1e1100 */
[----:B0-----:R-:W-:-:S05]  /*01a0*/  IMAD R0, R4, UR6, RZ ;  /* 0x0000000604007c24 */ /* 0x001fca000f8e02ff */
[----:B-1----:R-:W-:Y:S02]  /*01b0*/  IADD3 R4, P0, P1, R0, UR8, R5 ;  /* 0x0000000800047c10 */ /* 0x002fe4000f91e005 */
[----:B------:R-:W-:-:S04]  /*01c0*/  SHF.R.S32.HI R0, RZ, 0x1f, R0 ;  /* 0x0000001fff007819 */ /* 0x000fc80000011400 */
[----:B------:R-:W-:Y:S01]  /*01d0*/  IADD3.X R5, PT, PT, R0, UR9, R9, P0, P1 ;  /* 0x0000000900057c10 */ /* 0x000fe200087e2409 */
[----:B--2---:R-:W0:Y:S04]  /*01e0*/  LDC.U8 R7, c[0x3][R6+0x100] ;  /* 0x00c0400006077b82 */ /* 0x004e280000000000 */
[----:B0-----:R-:W-:Y:S04]  /*01f0*/  STG.E.U8 desc[UR4][R4.64], R7 ;  /* 0x0000000704007986 */ /* 0x001fe8000c101104 */
[----:B------:R-:W2:Y:S02]  /*0200*/  LDG.E.U8 R0, desc[UR4][R2.64+0x1] ;  /* 0x0000010402007981 */ /* 0x000ea4000c1e1100 */
[----:B--2---:R-:W0:Y:S02]  /*0210*/  LDC.U8 R9, c[0x3][R0+0x100] ;  /* 0x00c0400000097b82 */ /* 0x004e240000000000 */
[----:B0-----:R-:W-:Y:S04]  /*0220*/  STG.E.U8 desc[UR4][R4.64+0x1], R9 ;  /* 0x0000010904007986 */ /* 0x001fe8000c101104 */
[----:B------:R-:W2:Y:S04]  /*0230*/  LDG.E.U8 R8, desc[UR4][R2.64+0x2] ;  /* 0x0000020402087981 */ /* 0x000ea8000c1e1100 */
[----:B------:R-:W-:Y:S01]  /*0240*/  STG.E.U8 desc[UR4][R4.64+0x3], RZ ;  /* 0x000003ff04007986 */ /* 0x000fe2000c101104 */
[----:B--2---:R-:W0:Y:S03]  /*0250*/  LDC.U8 R11, c[0x3][R8+0x100] ;  /* 0x00c04000080b7b82 */ /* 0x004e260000000000 */
[----:B0-----:R-:W-:Y:S01]  /*0260*/  STG.E.U8 desc[UR4][R4.64+0x2], R11 ;  /* 0x0000020b04007986 */ /* 0x001fe2000c101104 */
[----:B------:R-:W-:Y:S05]  /*0270*/  EXIT ;  /* 0x000000000000794d */ /* 0x000fea0003800000 */
.L_x_1:
        /* <DEDUP_REMOVED lines=16> */
.L_x_9:


//--------------------- .text._Z20gamma_inplace_kernelILi4E10GammaFwdOpEvPhiiiT0_ --------------------------
	.section	.text._Z20gamma_inplace_kernelILi4E10GammaFwdOpEvPhiiiT0_,"ax",@progbits
	.align	128
        .global         _Z20gamma_inplace_kernelILi4E10GammaFwdOpEvPhiiiT0_
        .type           _Z20gamma_inplace_kernelILi4E10GammaFwdOpEvPhiiiT0_,@function
        .size           _Z20gamma_inplace_kernelILi4E10GammaFwdOpEvPhiiiT0_,(.L_x_10 - _Z20gamma_inplace_kernelILi4E10GammaFwdOpEvPhiiiT0_)
        .other          _Z20gamma_inplace_kernelILi4E10GammaFwdOpEvPhiiiT0_,@"STO_CUDA_ENTRY STV_DEFAULT"
_Z20gamma_inplace_kernelILi4E10GammaFwdOpEvPhiiiT0_:
.text._Z20gamma_inplace_kernelILi4E10GammaFwdOpEvPhiiiT0_:
        /* <DEDUP_REMOVED lines=34> */
.L_x_2:
        /* <DEDUP_REMOVED lines=14> */
.L_x_10:


//--------------------- .text._Z12gamma_kernelILi4E10GammaFwdOpEvPKhiPhiiiT0_ --------------------------
	.section	.text._Z12gamma_kernelILi4E10GammaFwdOpEvPKhiPhiiiT0_,"ax",@progbits
	.align	128
        .global         _Z12gamma_kernelILi4E10GammaFwdOpEvPKhiPhiiiT0_
        .type           _Z12gamma_kernelILi4E10GammaFwdOpEvPKhiPhiiiT0_,@function
        .size           _Z12gamma_kernelILi4E10GammaFwdOpEvPKhiPhiiiT0_,(.L_x_11 - _Z12gamma_kernelILi4E10GammaFwdOpEvPKhiPhiiiT0_)
        .other          _Z12gamma_kernelILi4E10GammaFwdOpEvPKhiPhiiiT0_,@"STO_CUDA_ENTRY STV_DEFAULT"
_Z12gamma_kernelILi4E10GammaFwdOpEvPKhiPhiiiT0_:
.text._Z12gamma_kernelILi4E10GammaFwdOpEvPKhiPhiiiT0_:
        /* <DEDUP_REMOVED lines=40> */
.L_x_3:
        /* <DEDUP_REMOVED lines=16> */
.L_x_11:


//--------------------- .text._Z20gamma_inplace_kernelILi3E10GammaInvOpEvPhiiiT0_ --------------------------
	.section	.text._Z20gamma_inplace_kernelILi3E10GammaInvOpEvPhiiiT0_,"ax",@progbits
	.align	128
        .global         _Z20gamma_inplace_kernelILi3E10GammaInvOpEvPhiiiT0_
        .type           _Z20gamma_inplace_kernelILi3E10GammaInvOpEvPhiiiT0_,@function
        .size           _Z20gamma_inplace_kernelILi3E10GammaInvOpEvPhiiiT0_,(.L_x_12 - _Z20gamma_inplace_kernelILi3E10GammaInvOpEvPhiiiT0_)
        .other          _Z20gamma_inplace_kernelILi3E10GammaInvOpEvPhiiiT0_,@"STO_CUDA_ENTRY STV_DEFAULT"
_Z20gamma_inplace_kernelILi3E10GammaInvOpEvPhiiiT0_:
.text._Z20gamma_inplace_kernelILi3E10GammaInvOpEvPhiiiT0_:
        /* <DEDUP_REMOVED lines=15> */
[----:B------:R-:W-:Y:S01]  /*00f0*/  IMAD R3, R0, 0x3, RZ ;  /* 0x0000000300037824 */ /* 0x000fe200078e02ff */
[----:B------:R-:W1:Y:S04]  /*0100*/  LDCU.64 UR8, c[0x0][0x380] ;  /* 0x00007000ff0877ac */ /* 0x000e680008000a00 */
[----:B------:R-:W-:Y:S01]  /*0110*/  SHF.R.S32.HI R5, RZ, 0x1f, R3 ;  /* 0x0000001fff057819 */ /* 0x000fe20000011403 */
[----:B------:R-:W2:Y:S01]  /*0120*/  LDCU.64 UR4, c[0x0][0x358] ;  /* 0x00006b00ff0477ac */ /* 0x000ea20008000a00 */
[----:B0-----:R-:W-:-:S05]  /*0130*/  IMAD R0, R2, UR6, RZ ;  /* 0x0000000602007c24 */ /* 0x001fca000f8e02ff */
[--C-:B-1----:R-:W-:Y:S02]  /*0140*/  IADD3 R2, P0, P1, R3, UR8, R0.reuse ;  /* 0x0000000803027c10 */ /* 0x102fe4000f91e000 */
[----:B------:R-:W-:-:S04]  /*0150*/  SHF.R.S32.HI R0, RZ, 0x1f, R0 ;  /* 0x0000001fff007819 */ /* 0x000fc80000011400 */
[----:B------:R-:W-:-:S05]  /*0160*/  IADD3.X R3, PT, PT, R5, UR9, R0, P0, P1 ;  /* 0x0000000905037c10 */ /* 0x000fca00087e2400 */
[----:B--2---:R-:W2:Y:S04]  /*0170*/  LDG.E.U8 R0, desc[UR4][R2.64] ;  /* 0x0000000402007981 */ /* 0x004ea8000c1e1100 */
[----:B------:R-:W3:Y:S04]  /*0180*/  LDG.E.U8 R4, desc[UR4][R2.64+0x1] ;  /* 0x0000010402047981 */ /* 0x000ee8000c1e1100 */
[----:B------:R-:W4:Y:S01]  /*0190*/  LDG.E.U8 R6, desc[UR4][R2.64+0x2] ;  /* 0x0000020402067981 */ /* 0x000f22000c1e1100 */
[----:B--2---:R-:W0:Y:S08]  /*01a0*/  LDC.U8 R5, c[0x3][R0+0x100] ;  /* 0x00c0400000057b82 */ /* 0x004e300000000000 */
[----:B---3--:R-:W1:Y:S08]  /*01b0*/  LDC.U8 R7, c[0x3][R4+0x100] ;  /* 0x00c0400004077b82 */ /* 0x008e700000000000 */
[----:B----4-:R-:W2:Y:S01]  /*01c0*/  LDC.U8 R9, c[0x3][R6+0x100] ;  /* 0x00c0400006097b82 */ /* 0x010ea20000000000 */
[----:B0-----:R-:W-:Y:S04]  /*01d0*/  STG.E.U8 desc[UR4][R2.64], R5 ;  /* 0x0000000502007986 */ /* 0x001fe8000c101104 */
[----:B-1----:R-:W-:Y:S04]  /*01e0*/  STG.E.U8 desc[UR4][R2.64+0x1], R7 ;  /* 0x0000010702007986 */ /* 0x002fe8000c101104 */
[----:B--2---:R-:W-:Y:S01]  /*01f0*/  STG.E.U8 desc[UR4][R2.64+0x2], R9 ;  /* 0x0000020902007986 */ /* 0x004fe2000c101104 */
[----:B------:R-:W-:Y:S05]  /*0200*/  EXIT ;  /* 0x000000000000794d */ /* 0x000fea0003800000 */
.L_x_4:
        /* <DEDUP_REMOVED lines=15> */
.L_x_12:


//--------------------- .text._Z12gamma_kernelILi3E10GammaInvOpEvPKhiPhiiiT0_ --------------------------
	.section	.text._Z12gamma_kernelILi3E10GammaInvOpEvPKhiPhiiiT0_,"ax",@progbits
	.align	128
        .global         _Z12gamma_kernelILi3E10GammaInvOpEvPKhiPhiiiT0_
        .type           _Z12gamma_kernelILi3E10GammaInvOpEvPKhiPhiiiT0_,@function
        .size           _Z12gamma_kernelILi3E10GammaInvOpEvPKhiPhiiiT0_,(.L_x_13 - _Z12gamma_kernelILi3E10GammaInvOpEvPKhiPhiiiT0_)
        .other          _Z12gamma_kernelILi3E10GammaInvOpEvPKhiPhiiiT0_,@"STO_CUDA_ENTRY STV_DEFAULT"
_Z12gamma_kernelILi3E10GammaInvOpEvPKhiPhiiiT0_:
.text._Z12gamma_kernelILi3E10GammaInvOpEvPKhiPhiiiT0_:
        /* <DEDUP_REMOVED lines=27> */
[--C-:B-1----:R-:W-:Y:S02]  /*01b0*/  IADD3 R4, P0, P1, R5, UR8, R0.reuse ;  /* 0x0000000805047c10 */ /* 0x102fe4000f91e000 */
[----:B------:R-:W-:-:S04]  /*01c0*/  SHF.R.S32.HI R0, RZ, 0x1f, R0 ;  /* 0x0000001fff007819 */ /* 0x000fc80000011400 */
[----:B------:R-:W-:Y:S01]  /*01d0*/  IADD3.X R5, PT, PT, R9, UR9, R0, P0, P1 ;  /* 0x0000000909057c10 */ /* 0x000fe200087e2400 */
[----:B--2---:R-:W0:Y:S04]  /*01e0*/  LDC.U8 R7, c[0x3][R6+0x100] ;  /* 0x00c0400006077b82 */ /* 0x004e280000000000 */
[----:B0-----:R-:W-:Y:S04]  /*01f0*/  STG.E.U8 desc[UR4][R4.64], R7 ;  /* 0x0000000704007986 */ /* 0x001fe8000c101104 */
[----:B------:R-:W2:Y:S02]  /*0200*/  LDG.E.U8 R0, desc[UR4][R2.64+0x1] ;  /* 0x0000010402007981 */ /* 0x000ea4000c1e1100 */
[----:B--2---:R-:W0:Y:S02]  /*0210*/  LDC.U8 R9, c[0x3][R0+0x100] ;  /* 0x00c0400000097b82 */ /* 0x004e240000000000 */
[----:B0-----:R-:W-:Y:S04]  /*0220*/  STG.E.U8 desc[UR4][R4.64+0x1], R9 ;  /* 0x0000010904007986 */ /* 0x001fe8000c101104 */
[----:B------:R-:W2:Y:S02]  /*0230*/  LDG.E.U8 R8, desc[UR4][R2.64+0x2] ;  /* 0x0000020402087981 */ /* 0x000ea4000c1e1100 */
[----:B--2---:R-:W0:Y:S02]  /*0240*/  LDC.U8 R11, c[0x3][R8+0x100] ;  /* 0x00c04000080b7b82 */ /* 0x004e240000000000 */
[----:B0-----:R-:W-:Y:S01]  /*0250*/  STG.E.U8 desc[UR4][R4.64+0x2], R11 ;  /* 0x0000020b04007986 */ /* 0x001fe2000c101104 */
[----:B------:R-:W-:Y:S05]  /*0260*/  EXIT ;  /* 0x000000000000794d */ /* 0x000fea0003800000 */
.L_x_5:
        /* <DEDUP_REMOVED lines=9> */
.L_x_13:


//--------------------- .text._Z20gamma_inplace_kernelILi3E10GammaFwdOpEvPhiiiT0_ --------------------------
	.section	.text._Z20gamma_inplace_kernelILi3E10GammaFwdOpEvPhiiiT0_,"ax",@progbits
	.align	128
        .global         _Z20gamma_inplace_kernelILi3E10GammaFwdOpEvPhiiiT0_
        .type           _Z20gamma_inplace_kernelILi3E10GammaFwdOpEvPhiiiT0_,@function
        .size           _Z20gamma_inplace_kernelILi3E10GammaFwdOpEvPhiiiT0_,(.L_x_14 - _Z20gamma_inplace_kernelILi3E10GammaFwdOpEvPhiiiT0_)
        .other          _Z20gamma_inplace_kernelILi3E10GammaFwdOpEvPhiiiT0_,@"STO_CUDA_ENTRY STV_DEFAULT"
_Z20gamma_inplace_kernelILi3E10GammaFwdOpEvPhiiiT0_:
.text._Z20gamma_inplace_kernelILi3E10GammaFwdOpEvPhiiiT0_:
        /* <DEDUP_REMOVED lines=33> */
.L_x_6:
        /* <DEDUP_REMOVED lines=15> */
.L_x_14:


//--------------------- .text._Z12gamma_kernelILi3E10GammaFwdOpEvPKhiPhiiiT0_ --------------------------
	.section	.text._Z12gamma_kernelILi3E10GammaFwdOpEvPKhiPhiiiT0_,"ax",@progbits
	.align	128
        .global         _Z12gamma_kernelILi3E10GammaFwdOpEvPKhiPhiiiT0_
        .type           _Z12gamma_kernelILi3E10GammaFwdOpEvPKhiPhiiiT0_,@function
        .size           _Z12gamma_kernelILi3E10GammaFwdOpEvPKhiPhiiiT0_,(.L_x_15 - _Z12gamma_kernelILi3E10GammaFwdOpEvPKhiPhiiiT0_)
        .other          _Z12gamma_kernelILi3E10GammaFwdOpEvPKhiPhiiiT0_,@"STO_CUDA_ENTRY STV_DEFAULT"
_Z12gamma_kernelILi3E10GammaFwdOpEvPKhiPhiiiT0_:
.text._Z12gamma_kernelILi3E10GammaFwdOpEvPKhiPhiiiT0_:
        /* <DEDUP_REMOVED lines=39> */
.L_x_7:
        /* <DEDUP_REMOVED lines=9> */
.L_x_15:


//--------------------- .nv.shared.reserved.0     --------------------------
	.section	.nv.shared.reserved.0,"aw",@nobits
	.weak		__nv_reservedSMEM_offset_0_alias
	.size		__nv_reservedSMEM_offset_0_alias, 0, 64
	.other		__nv_reservedSMEM_offset_0_alias,@"STO_CUDA_RESERVED_SHARED STV_DEFAULT"
__nv_reservedSMEM_offset_0_alias:
	.zero		0
	.zero		64


//--------------------- .nv.constant0._Z20gamma_inplace_kernelILi4E10GammaInvOpEvPhiiiT0_ --------------------------
	.section	.nv.constant0._Z20gamma_inplace_kernelILi4E10GammaInvOpEvPhiiiT0_,"a",@progbits
	.sectionflags	@""
	.align	4
.nv.constant0._Z20gamma_inplace_kernelILi4E10GammaInvOpEvPhiiiT0_:
	.zero		917


//--------------------- .nv.constant0._Z12gamma_kernelILi4E10GammaInvOpEvPKhiPhiiiT0_ --------------------------
	.section	.nv.constant0._Z12gamma_kernelILi4E10GammaInvOpEvPKhiPhiiiT0_,"a",@progbits
	.sectionflags	@""
	.align	4
.nv.constant0._Z12gamma_kernelILi4E10GammaInvOpEvPKhiPhiiiT0_:
	.zero		933


//--------------------- .nv.constant0._Z20gamma_inplace_kernelILi4E10GammaFwdOpEvPhiiiT0_ --------------------------
	.section	.nv.constant0._Z20gamma_inplace_kernelILi4E10GammaFwdOpEvPhiiiT0_,"a",@progbits
	.sectionflags	@""
	.align	4
.nv.constant0._Z20gamma_inplace_kernelILi4E10GammaFwdOpEvPhiiiT0_:
	.zero		917


//--------------------- .nv.constant0._Z12gamma_kernelILi4E10GammaFwdOpEvPKhiPhiiiT0_ --------------------------
	.section	.nv.constant0._Z12gamma_kernelILi4E10GammaFwdOpEvPKhiPhiiiT0_,"a",@progbits
	.sectionflags	@""
	.align	4
.nv.constant0._Z12gamma_kernelILi4E10GammaFwdOpEvPKhiPhiiiT0_:
	.zero		933


//--------------------- .nv.constant0._Z20gamma_inplace_kernelILi3E10GammaInvOpEvPhiiiT0_ --------------------------
	.section	.nv.constant0._Z20gamma_inplace_kernelILi3E10GammaInvOpEvPhiiiT0_,"a",@progbits
	.sectionflags	@""
	.align	4
.nv.constant0._Z20gamma_inplace_kernelILi3E10GammaInvOpEvPhiiiT0_:
	.zero		917


//--------------------- .nv.constant0._Z12gamma_kernelILi3E10GammaInvOpEvPKhiPhiiiT0_ --------------------------
	.section	.nv.constant0._Z12gamma_kernelILi3E10GammaInvOpEvPKhiPhiiiT0_,"a",@progbits
	.sectionflags	@""
	.align	4
.nv.constant0._Z12gamma_kernelILi3E10GammaInvOpEvPKhiPhiiiT0_:
	.zero		933


//--------------------- .nv.constant0._Z20gamma_inplace_kernelILi3E10GammaFwdOpEvPhiiiT0_ --------------------------
	.section	.nv.constant0._Z20gamma_inplace_kernelILi3E10GammaFwdOpEvPhiiiT0_,"a",@progbits
	.sectionflags	@""
	.align	4
.nv.constant0._Z20gamma_inplace_kernelILi3E10GammaFwdOpEvPhiiiT0_:
	.zero		917


//--------------------- .nv.constant0._Z12gamma_kernelILi3E10GammaFwdOpEvPKhiPhiiiT0_ --------------------------
	.section	.nv.constant0._Z12gamma_kernelILi3E10GammaFwdOpEvPKhiPhiiiT0_,"a",@progbits
	.sectionflags	@""
	.align	4
.nv.constant0._Z12gamma_kernelILi3E10GammaFwdOpEvPKhiPhiiiT0_:
	.zero		933


//--------------------- SYMBOLS --------------------------

	.type		.nv.reservedSmem.offset0,@object
	.size		.nv.reservedSmem.offset0,0x4
